//
// Generated by NVIDIA NVVM Compiler
//
// Compiler Build ID: CL-36424714
// Cuda compilation tools, release 13.0, V13.0.88
// Based on NVVM 20.0.0
//

.version 9.0
.target sm_100
.address_size 64

	// .globl	_Z14make_iterationPKiPiS0_S1_ii
// _ZZ14make_iterationPKiPiS0_S1_iiE28shared_iter_block_infections has been demoted

.visible .entry _Z14make_iterationPKiPiS0_S1_ii(
	.param .u64 .ptr .align 1 _Z14make_iterationPKiPiS0_S1_ii_param_0,
	.param .u64 .ptr .align 1 _Z14make_iterationPKiPiS0_S1_ii_param_1,
	.param .u64 .ptr .align 1 _Z14make_iterationPKiPiS0_S1_ii_param_2,
	.param .u64 .ptr .align 1 _Z14make_iterationPKiPiS0_S1_ii_param_3,
	.param .u32 _Z14make_iterationPKiPiS0_S1_ii_param_4,
	.param .u32 _Z14make_iterationPKiPiS0_S1_ii_param_5
)
{
	.reg .pred 	%p<64>;
	.reg .b32 	%r<132>;
	.reg .b64 	%rd<53>;
	// demoted variable
	.shared .align 4 .b8 _ZZ14make_iterationPKiPiS0_S1_iiE28shared_iter_block_infections[1024];
	ld.param.u64 	%rd10, [_Z14make_iterationPKiPiS0_S1_ii_param_0];
	ld.param.u64 	%rd8, [_Z14make_iterationPKiPiS0_S1_ii_param_1];
	ld.param.u64 	%rd11, [_Z14make_iterationPKiPiS0_S1_ii_param_2];
	ld.param.u64 	%rd9, [_Z14make_iterationPKiPiS0_S1_ii_param_3];
	ld.param.u32 	%r38, [_Z14make_iterationPKiPiS0_S1_ii_param_4];
	ld.param.u32 	%r40, [_Z14make_iterationPKiPiS0_S1_ii_param_5];
	cvta.to.global.u64 	%rd1, %rd11;
	cvta.to.global.u64 	%rd2, %rd10;
	mov.u32 	%r41, %tid.y;
	mov.u32 	%r42, %ntid.x;
	mov.u32 	%r43, %tid.x;
	mad.lo.s32 	%r1, %r41, %r42, %r43;
	shl.b32 	%r44, %r1, 2;
	mov.u32 	%r45, _ZZ14make_iterationPKiPiS0_S1_iiE28shared_iter_block_infections;
	add.s32 	%r2, %r45, %r44;
	mov.b32 	%r46, 0;
	st.shared.u32 	[%r2], %r46;
	mov.u32 	%r3, %ctaid.x;
	mad.lo.s32 	%r4, %r3, %r42, %r43;
	mov.u32 	%r5, %ctaid.y;
	mov.u32 	%r47, %ntid.y;
	mad.lo.s32 	%r48, %r5, %r47, %r41;
	max.u32 	%r49, %r4, %r48;
	setp.ge.u32 	%p5, %r49, %r40;
	@%p5 bra 	$L__BB0_33;
	mul.lo.s32 	%r7, %r40, %r48;
	add.s32 	%r8, %r7, %r4;
	mul.wide.s32 	%rd12, %r8, 4;
	add.s64 	%rd3, %rd2, %rd12;
	ld.global.u32 	%r9, [%rd3];
	setp.ne.s32 	%p6, %r9, 0;
	@%p6 bra 	$L__BB0_22;
	setp.ne.s32 	%p9, %r4, 0;
	setp.ne.s32 	%p10, %r48, 0;
	and.pred  	%p11, %p9, %p10;
	add.s32 	%r51, %r40, -1;
	setp.ne.s32 	%p12, %r4, %r51;
	and.pred  	%p13, %p11, %p12;
	setp.ne.s32 	%p14, %r48, %r51;
	and.pred  	%p15, %p13, %p14;
	@%p15 bra 	$L__BB0_20;
	setp.eq.s32 	%p25, %r48, 0;
	add.s64 	%rd33, %rd1, %rd12;
	ld.global.u32 	%r10, [%rd33];
	setp.gt.s32 	%p26, %r48, %r40;
	or.pred  	%p1, %p25, %p26;
	sub.s32 	%r11, %r7, %r40;
	setp.lt.s32 	%p27, %r4, 1;
	setp.gt.s32 	%p28, %r4, %r40;
	or.pred  	%p2, %p27, %p28;
	or.pred  	%p29, %p2, %p1;
	cvt.s64.s32 	%rd34, %r11;
	cvt.s64.s32 	%rd4, %r4;
	add.s64 	%rd35, %rd4, %rd34;
	shl.b64 	%rd36, %rd35, 2;
	add.s64 	%rd5, %rd2, %rd36;
	mov.b32 	%r122, 0;
	@%p29 bra 	$L__BB0_5;
	ld.global.u32 	%r82, [%rd5+-4];
	setp.gt.s32 	%p30, %r82, 0;
	selp.u32 	%r122, 1, 0, %p30;
$L__BB0_5:
	setp.lt.s32 	%p31, %r4, 0;
	setp.ge.s32 	%p32, %r4, %r40;
	or.pred  	%p3, %p31, %p32;
	or.pred  	%p33, %p3, %p1;
	@%p33 bra 	$L__BB0_7;
	add.s32 	%r83, %r4, %r11;
	mul.wide.s32 	%rd37, %r83, 4;
	add.s64 	%rd38, %rd2, %rd37;
	ld.global.u32 	%r84, [%rd38];
	setp.gt.s32 	%p34, %r84, 0;
	selp.u32 	%r85, 1, 0, %p34;
	add.s32 	%r122, %r122, %r85;
$L__BB0_7:
	add.s32 	%r86, %r4, 1;
	setp.lt.s32 	%p35, %r4, -1;
	setp.ge.s32 	%p36, %r86, %r40;
	or.pred  	%p4, %p35, %p36;
	or.pred  	%p37, %p4, %p1;
	@%p37 bra 	$L__BB0_9;
	ld.global.u32 	%r87, [%rd5+4];
	setp.gt.s32 	%p38, %r87, 0;
	selp.u32 	%r88, 1, 0, %p38;
	add.s32 	%r122, %r122, %r88;
$L__BB0_9:
	setp.ge.s32 	%p39, %r48, %r40;
	or.pred  	%p40, %p2, %p39;
	cvt.s64.s32 	%rd39, %r7;
	add.s64 	%rd40, %rd4, %rd39;
	shl.b64 	%rd41, %rd40, 2;
	add.s64 	%rd6, %rd2, %rd41;
	@%p40 bra 	$L__BB0_11;
	ld.global.u32 	%r89, [%rd6+-4];
	setp.gt.s32 	%p41, %r89, 0;
	selp.u32 	%r90, 1, 0, %p41;
	add.s32 	%r122, %r122, %r90;
$L__BB0_11:
	setp.ge.s32 	%p42, %r48, %r40;
	or.pred  	%p43, %p4, %p42;
	@%p43 bra 	$L__BB0_13;
	ld.global.u32 	%r91, [%rd6+4];
	setp.gt.s32 	%p44, %r91, 0;
	selp.u32 	%r92, 1, 0, %p44;
	add.s32 	%r122, %r122, %r92;
$L__BB0_13:
	add.s32 	%r22, %r48, 1;
	setp.ge.s32 	%p45, %r22, %r40;
	shl.b32 	%r93, %r40, 1;
	add.s32 	%r94, %r11, %r93;
	or.pred  	%p46, %p2, %p45;
	cvt.s64.s32 	%rd42, %r94;
	add.s64 	%rd43, %rd4, %rd42;
	shl.b64 	%rd44, %rd43, 2;
	add.s64 	%rd7, %rd2, %rd44;
	@%p46 bra 	$L__BB0_15;
	ld.global.u32 	%r95, [%rd7+-4];
	setp.gt.s32 	%p47, %r95, 0;
	selp.u32 	%r96, 1, 0, %p47;
	add.s32 	%r122, %r122, %r96;
$L__BB0_15:
	setp.ge.s32 	%p48, %r22, %r40;
	or.pred  	%p49, %p3, %p48;
	@%p49 bra 	$L__BB0_17;
	mul.wide.s32 	%rd45, %r40, 4;
	add.s64 	%rd46, %rd3, %rd45;
	ld.global.u32 	%r97, [%rd46];
	setp.gt.s32 	%p50, %r97, 0;
	selp.u32 	%r98, 1, 0, %p50;
	add.s32 	%r122, %r122, %r98;
$L__BB0_17:
	setp.ge.s32 	%p51, %r22, %r40;
	or.pred  	%p52, %p4, %p51;
	@%p52 bra 	$L__BB0_19;
	ld.global.u32 	%r99, [%rd7+4];
	setp.gt.s32 	%p53, %r99, 0;
	selp.u32 	%r100, 1, 0, %p53;
	add.s32 	%r122, %r122, %r100;
$L__BB0_19:
	setp.gt.s32 	%p54, %r122, %r10;
	mov.b32 	%r129, 0;
	@%p54 bra 	$L__BB0_21;
	bra.uni 	$L__BB0_25;
$L__BB0_20:
	add.s64 	%rd14, %rd1, %rd12;
	ld.global.u32 	%r53, [%rd14];
	sub.s32 	%r54, %r7, %r40;
	cvt.s64.s32 	%rd15, %r54;
	cvt.s64.s32 	%rd16, %r4;
	add.s64 	%rd17, %rd16, %rd15;
	shl.b64 	%rd18, %rd17, 2;
	add.s64 	%rd19, %rd2, %rd18;
	ld.global.u32 	%r55, [%rd19+-4];
	setp.gt.s32 	%p16, %r55, 0;
	selp.u32 	%r56, 1, 0, %p16;
	add.s32 	%r57, %r54, %r4;
	mul.wide.s32 	%rd20, %r57, 4;
	add.s64 	%rd21, %rd2, %rd20;
	ld.global.u32 	%r58, [%rd21];
	setp.gt.s32 	%p17, %r58, 0;
	selp.u32 	%r59, 1, 0, %p17;
	add.s32 	%r60, %r56, %r59;
	ld.global.u32 	%r61, [%rd21+4];
	setp.gt.s32 	%p18, %r61, 0;
	selp.u32 	%r62, 1, 0, %p18;
	add.s32 	%r63, %r60, %r62;
	cvt.s64.s32 	%rd22, %r7;
	add.s64 	%rd23, %rd16, %rd22;
	shl.b64 	%rd24, %rd23, 2;
	add.s64 	%rd25, %rd2, %rd24;
	ld.global.u32 	%r64, [%rd25+-4];
	setp.gt.s32 	%p19, %r64, 0;
	selp.u32 	%r65, 1, 0, %p19;
	add.s32 	%r66, %r63, %r65;
	ld.global.u32 	%r67, [%rd25+4];
	setp.gt.s32 	%p20, %r67, 0;
	selp.u32 	%r68, 1, 0, %p20;
	add.s32 	%r69, %r66, %r68;
	shl.b32 	%r70, %r40, 1;
	add.s32 	%r71, %r54, %r70;
	cvt.s64.s32 	%rd26, %r71;
	add.s64 	%rd27, %rd16, %rd26;
	shl.b64 	%rd28, %rd27, 2;
	add.s64 	%rd29, %rd2, %rd28;
	ld.global.u32 	%r72, [%rd29+-4];
	setp.gt.s32 	%p21, %r72, 0;
	selp.u32 	%r73, 1, 0, %p21;
	add.s32 	%r74, %r69, %r73;
	mul.wide.s32 	%rd30, %r40, 4;
	add.s64 	%rd31, %rd3, %rd30;
	ld.global.u32 	%r75, [%rd31];
	setp.gt.s32 	%p22, %r75, 0;
	selp.u32 	%r76, 1, 0, %p22;
	add.s32 	%r77, %r74, %r76;
	ld.global.u32 	%r78, [%rd31+4];
	setp.gt.s32 	%p23, %r78, 0;
	selp.u32 	%r79, 1, 0, %p23;
	add.s32 	%r80, %r77, %r79;
	setp.le.s32 	%p24, %r80, %r53;
	mov.b32 	%r129, 0;
	@%p24 bra 	$L__BB0_25;
$L__BB0_21:
	mov.b32 	%r103, 1;
	st.shared.u32 	[%r2], %r103;
	mov.b32 	%r129, 10;
	bra.uni 	$L__BB0_25;
$L__BB0_22:
	setp.lt.s32 	%p7, %r9, 1;
	@%p7 bra 	$L__BB0_24;
	setp.eq.s32 	%p8, %r9, 1;
	add.s32 	%r50, %r9, -1;
	selp.b32 	%r129, -30, %r50, %p8;
	bra.uni 	$L__BB0_25;
$L__BB0_24:
	add.s32 	%r129, %r9, 1;
$L__BB0_25:
	bar.sync 	0;
	ld.shared.u32 	%r131, [%r2];
	setp.gt.u32 	%p55, %r1, 127;
	@%p55 bra 	$L__BB0_27;
	ld.shared.u32 	%r104, [%r2+512];
	add.s32 	%r131, %r104, %r131;
	st.shared.u32 	[%r2], %r131;
$L__BB0_27:
	bar.sync 	0;
	setp.gt.u32 	%p56, %r1, 63;
	@%p56 bra 	$L__BB0_29;
	ld.shared.u32 	%r105, [%r2+256];
	add.s32 	%r131, %r105, %r131;
	st.shared.u32 	[%r2], %r131;
$L__BB0_29:
	bar.sync 	0;
	setp.gt.u32 	%p57, %r1, 31;
	@%p57 bra 	$L__BB0_32;
	ld.shared.u32 	%r106, [%r2+128];
	add.s32 	%r107, %r106, %r131;
	shfl.sync.down.b32	%r108|%p58, %r107, 16, 31, -1;
	add.s32 	%r109, %r108, %r107;
	shfl.sync.down.b32	%r110|%p59, %r109, 8, 31, -1;
	add.s32 	%r111, %r110, %r109;
	shfl.sync.down.b32	%r112|%p60, %r111, 4, 31, -1;
	add.s32 	%r113, %r112, %r111;
	shfl.sync.down.b32	%r114|%p61, %r113, 2, 31, -1;
	add.s32 	%r115, %r114, %r113;
	shfl.sync.down.b32	%r116|%p62, %r115, 1, 31, -1;
	add.s32 	%r37, %r116, %r115;
	setp.ne.s32 	%p63, %r1, 0;
	@%p63 bra 	$L__BB0_32;
	mov.u32 	%r117, %nctaid.x;
	mov.u32 	%r118, %nctaid.y;
	mad.lo.s32 	%r119, %r38, %r118, %r5;
	mad.lo.s32 	%r120, %r119, %r117, %r3;
	cvta.to.global.u64 	%rd47, %rd9;
	mul.wide.u32 	%rd48, %r120, 4;
	add.s64 	%rd49, %rd47, %rd48;
	st.global.u32 	[%rd49], %r37;
$L__BB0_32:
	cvta.to.global.u64 	%rd50, %rd8;
	add.s64 	%rd52, %rd50, %rd12;
	st.global.u32 	[%rd52], %r129;
$L__BB0_33:
	ret;

}
	// .globl	_Z14sum_infectionsPiPKii4dim3
.visible .entry _Z14sum_infectionsPiPKii4dim3(
	.param .u64 .ptr .align 1 _Z14sum_infectionsPiPKii4dim3_param_0,
	.param .u64 .ptr .align 1 _Z14sum_infectionsPiPKii4dim3_param_1,
	.param .u32 _Z14sum_infectionsPiPKii4dim3_param_2,
	.param .align 4 .b8 _Z14sum_infectionsPiPKii4dim3_param_3[12]
)
{
	.reg .pred 	%p<13>;
	.reg .b32 	%r<119>;
	.reg .b64 	%rd<16>;

	ld.param.u64 	%rd3, [_Z14sum_infectionsPiPKii4dim3_param_0];
	ld.param.u32 	%r2, [_Z14sum_infectionsPiPKii4dim3_param_3+4];
	ld.param.u32 	%r1, [_Z14sum_infectionsPiPKii4dim3_param_3];
	ld.param.u64 	%rd4, [_Z14sum_infectionsPiPKii4dim3_param_1];
	cvta.to.global.u64 	%rd1, %rd4;
	mov.u32 	%r39, %tid.x;
	mov.u32 	%r3, %ctaid.x;
	mul.lo.s32 	%r40, %r1, %r3;
	mul.lo.s32 	%r4, %r40, %r2;
	setp.ne.s32 	%p1, %r39, 0;
	setp.eq.s32 	%p2, %r1, 0;
	or.pred  	%p3, %p1, %p2;
	@%p3 bra 	$L__BB1_15;
	mul.lo.s32 	%r5, %r1, %r2;
	setp.eq.s32 	%p4, %r5, 0;
	mov.b32 	%r118, 0;
	@%p4 bra 	$L__BB1_14;
	and.b32  	%r6, %r5, 15;
	setp.lt.u32 	%p5, %r5, 16;
	mov.b32 	%r110, 0;
	mov.u32 	%r118, %r110;
	@%p5 bra 	$L__BB1_5;
	and.b32  	%r110, %r5, -16;
	neg.s32 	%r104, %r110;
	add.s64 	%rd2, %rd1, 32;
	mov.b32 	%r118, 0;
	mov.u32 	%r103, %r4;
$L__BB1_4:
	.pragma "nounroll";
	mul.wide.s32 	%rd5, %r103, 4;
	add.s64 	%rd6, %rd2, %rd5;
	ld.global.u32 	%r45, [%rd6+-32];
	add.s32 	%r46, %r45, %r118;
	ld.global.u32 	%r47, [%rd6+-28];
	add.s32 	%r48, %r47, %r46;
	ld.global.u32 	%r49, [%rd6+-24];
	add.s32 	%r50, %r49, %r48;
	ld.global.u32 	%r51, [%rd6+-20];
	add.s32 	%r52, %r51, %r50;
	ld.global.u32 	%r53, [%rd6+-16];
	add.s32 	%r54, %r53, %r52;
	ld.global.u32 	%r55, [%rd6+-12];
	add.s32 	%r56, %r55, %r54;
	ld.global.u32 	%r57, [%rd6+-8];
	add.s32 	%r58, %r57, %r56;
	ld.global.u32 	%r59, [%rd6+-4];
	add.s32 	%r60, %r59, %r58;
	ld.global.u32 	%r61, [%rd6];
	add.s32 	%r62, %r61, %r60;
	ld.global.u32 	%r63, [%rd6+4];
	add.s32 	%r64, %r63, %r62;
	ld.global.u32 	%r65, [%rd6+8];
	add.s32 	%r66, %r65, %r64;
	ld.global.u32 	%r67, [%rd6+12];
	add.s32 	%r68, %r67, %r66;
	ld.global.u32 	%r69, [%rd6+16];
	add.s32 	%r70, %r69, %r68;
	ld.global.u32 	%r71, [%rd6+20];
	add.s32 	%r72, %r71, %r70;
	ld.global.u32 	%r73, [%rd6+24];
	add.s32 	%r74, %r73, %r72;
	ld.global.u32 	%r75, [%rd6+28];
	add.s32 	%r118, %r75, %r74;
	add.s32 	%r104, %r104, 16;
	add.s32 	%r103, %r103, 16;
	setp.ne.s32 	%p6, %r104, 0;
	@%p6 bra 	$L__BB1_4;
$L__BB1_5:
	setp.eq.s32 	%p7, %r6, 0;
	@%p7 bra 	$L__BB1_14;
	and.b32  	%r18, %r5, 7;
	setp.lt.u32 	%p8, %r6, 8;
	@%p8 bra 	$L__BB1_8;
	add.s32 	%r77, %r110, %r4;
	mul.wide.s32 	%rd7, %r77, 4;
	add.s64 	%rd8, %rd1, %rd7;
	ld.global.u32 	%r78, [%rd8];
	add.s32 	%r79, %r78, %r118;
	ld.global.u32 	%r80, [%rd8+4];
	add.s32 	%r81, %r80, %r79;
	ld.global.u32 	%r82, [%rd8+8];
	add.s32 	%r83, %r82, %r81;
	ld.global.u32 	%r84, [%rd8+12];
	add.s32 	%r85, %r84, %r83;
	ld.global.u32 	%r86, [%rd8+16];
	add.s32 	%r87, %r86, %r85;
	ld.global.u32 	%r88, [%rd8+20];
	add.s32 	%r89, %r88, %r87;
	ld.global.u32 	%r90, [%rd8+24];
	add.s32 	%r91, %r90, %r89;
	ld.global.u32 	%r92, [%rd8+28];
	add.s32 	%r118, %r92, %r91;
	add.s32 	%r110, %r110, 8;
$L__BB1_8:
	setp.eq.s32 	%p9, %r18, 0;
	@%p9 bra 	$L__BB1_14;
	and.b32  	%r24, %r5, 3;
	setp.lt.u32 	%p10, %r18, 4;
	@%p10 bra 	$L__BB1_11;
	add.s32 	%r94, %r110, %r4;
	mul.wide.s32 	%rd9, %r94, 4;
	add.s64 	%rd10, %rd1, %rd9;
	ld.global.u32 	%r95, [%rd10];
	add.s32 	%r96, %r95, %r118;
	ld.global.u32 	%r97, [%rd10+4];
	add.s32 	%r98, %r97, %r96;
	ld.global.u32 	%r99, [%rd10+8];
	add.s32 	%r100, %r99, %r98;
	ld.global.u32 	%r101, [%rd10+12];
	add.s32 	%r118, %r101, %r100;
	add.s32 	%r110, %r110, 4;
$L__BB1_11:
	setp.eq.s32 	%p11, %r24, 0;
	@%p11 bra 	$L__BB1_14;
	add.s32 	%r116, %r110, %r4;
	neg.s32 	%r115, %r24;
$L__BB1_13:
	.pragma "nounroll";
	mul.wide.s32 	%rd11, %r116, 4;
	add.s64 	%rd12, %rd1, %rd11;
	ld.global.u32 	%r102, [%rd12];
	add.s32 	%r118, %r102, %r118;
	add.s32 	%r116, %r116, 1;
	add.s32 	%r115, %r115, 1;
	setp.ne.s32 	%p12, %r115, 0;
	@%p12 bra 	$L__BB1_13;
$L__BB1_14:
	cvta.to.global.u64 	%rd13, %rd3;
	mul.wide.u32 	%rd14, %r3, 4;
	add.s64 	%rd15, %rd13, %rd14;
	st.global.u32 	[%rd15], %r118;
$L__BB1_15:
	ret;

}


// ===== COMPILED SASS (sm_100) =====

	.target	sm_100

	.elftype	@"ET_EXEC"


//--------------------- .note.nv.tkinfo           --------------------------
	.section	.note.nv.tkinfo,"",@"SHT_NOTE"
	.sectionflags	@"SHF_NOTE_NV_TKINFO"
	.tkinfo
        /*0018*/ 	.word	0x00000002
        /*0030*/ 	.string	""
        /*0030*/ 	.string	"ptxas"
        /*0030*/ 	.string	"Cuda compilation tools, release 13.0, V13.0.88"
        /*0030*/ 	.string	"Build cuda_13.0.r13.0/compiler.36424714_0"
        /*0030*/ 	.string	"-arch sm_100 -m 64 "



//--------------------- .note.nv.cuinfo           --------------------------
	.section	.note.nv.cuinfo,"",@"SHT_NOTE"
	.sectionflags	@"SHF_NOTE_NV_CUINFO"
        /*0018*/ 	.short	0x0002
        /*001a*/ 	.short	0x0064
        /*001c*/ 	.short	0x0082
	.zero		2


//--------------------- .nv.info                  --------------------------
	.section	.nv.info,"",@"SHT_CUDA_INFO"
	.align	4


	//----- nvinfo : EIATTR_REGCOUNT
	.align		4
        /*0000*/ 	.byte	0x04, 0x2f
        /*0002*/ 	.short	(.L_1 - .L_0)
	.align		4
.L_0:
        /*0004*/ 	.word	index@(_Z14make_iterationPKiPiS0_S1_ii)
        /*0008*/ 	.word	0x00000019


	//----- nvinfo : EIATTR_FRAME_SIZE
	.align		4
.L_1:
        /*000c*/ 	.byte	0x04, 0x11
        /*000e*/ 	.short	(.L_3 - .L_2)
	.align		4
.L_2:
        /*0010*/ 	.word	index@(_Z14make_iterationPKiPiS0_S1_ii)
        /*0014*/ 	.word	0x00000000


	//----- nvinfo : EIATTR_REGCOUNT
	.align		4
.L_3:
        /*0018*/ 	.byte	0x04, 0x2f
        /*001a*/ 	.short	(.L_5 - .L_4)
	.align		4
.L_4:
        /*001c*/ 	.word	index@(_Z14sum_infectionsPiPKii4dim3)
        /*0020*/ 	.word	0x00000019


	//----- nvinfo : EIATTR_FRAME_SIZE
	.align		4
.L_5:
        /*0024*/ 	.byte	0x04, 0x11
        /*0026*/ 	.short	(.L_7 - .L_6)
	.align		4
.L_6:
        /*0028*/ 	.word	index@(_Z14sum_infectionsPiPKii4dim3)
        /*002c*/ 	.word	0x00000000


	//----- nvinfo : EIATTR_MIN_STACK_SIZE
	.align		4
.L_7:
        /*0030*/ 	.byte	0x04, 0x12
        /*0032*/ 	.short	(.L_9 - .L_8)
	.align		4
.L_8:
        /*0034*/ 	.word	index@(_Z14sum_infectionsPiPKii4dim3)
        /*0038*/ 	.word	0x00000000


	//----- nvinfo : EIATTR_MIN_STACK_SIZE
	.align		4
.L_9:
        /*003c*/ 	.byte	0x04, 0x12
        /*003e*/ 	.short	(.L_11 - .L_10)
	.align		4
.L_10:
        /*0040*/ 	.word	index@(_Z14make_iterationPKiPiS0_S1_ii)
        /*0044*/ 	.word	0x00000000
.L_11:


//--------------------- .nv.compat                --------------------------
	.section	.nv.compat,"",@"SHT_CUDA_COMPAT_INFO"
	.align	4
        /*0000*/ 	.byte	0x02, 0x09, 0x00, 0x00, 0x02, 0x02, 0x01, 0x00, 0x02, 0x05, 0x05, 0x00, 0x03, 0x07, 0x01, 0x01
        /*0010*/ 	.byte	0x02, 0x03, 0x00, 0x00, 0x02, 0x06, 0x01, 0x00, 0x04, 0x0b, 0x08, 0x00, 0x09, 0x00, 0x00, 0x00
        /*0020*/ 	.byte	0x00, 0x00, 0x00, 0x00


//--------------------- .nv.info._Z14sum_infectionsPiPKii4dim3 --------------------------
	.section	.nv.info._Z14sum_infectionsPiPKii4dim3,"",@"SHT_CUDA_INFO"
	.sectionflags	@""
	.align	4


	//----- nvinfo : EIATTR_CUDA_API_VERSION
	.align		4
        /*0000*/ 	.byte	0x04, 0x37
        /*0002*/ 	.short	(.L_13 - .L_12)
.L_12:
        /*0004*/ 	.word	0x00000082


	//----- nvinfo : EIATTR_KPARAM_INFO
	.align		4
.L_13:
        /*0008*/ 	.byte	0x04, 0x17
        /*000a*/ 	.short	(.L_15 - .L_14)
.L_14:
        /*000c*/ 	.word	0x00000000
        /*0010*/ 	.short	0x0003
        /*0012*/ 	.short	0x0014
        /*0014*/ 	.byte	0x00, 0xf0, 0x31, 0x00


	//----- nvinfo : EIATTR_KPARAM_INFO
	.align		4
.L_15:
        /*0018*/ 	.byte	0x04, 0x17
        /*001a*/ 	.short	(.L_17 - .L_16)
.L_16:
        /*001c*/ 	.word	0x00000000
        /*0020*/ 	.short	0x0002
        /*0022*/ 	.short	0x0010
        /*0024*/ 	.byte	0x00, 0xf0, 0x11, 0x00


	//----- nvinfo : EIATTR_KPARAM_INFO
	.align		4
.L_17:
        /*0028*/ 	.byte	0x04, 0x17
        /*002a*/ 	.short	(.L_19 - .L_18)
.L_18:
        /*002c*/ 	.word	0x00000000
        /*0030*/ 	.short	0x0001
        /*0032*/ 	.short	0x0008
        /*0034*/ 	.byte	0x00, 0xf5, 0x21, 0x00


	//----- nvinfo : EIATTR_KPARAM_INFO
	.align		4
.L_19:
        /*0038*/ 	.byte	0x04, 0x17
        /*003a*/ 	.short	(.L_21 - .L_20)
.L_20:
        /*003c*/ 	.word	0x00000000
        /*0040*/ 	.short	0x0000
        /*0042*/ 	.short	0x0000
        /*0044*/ 	.byte	0x00, 0xf5, 0x21, 0x00


	//----- nvinfo : EIATTR_SPARSE_MMA_MASK
	.align		4
.L_21:
        /*0048*/ 	.byte	0x03, 0x50
        /*004a*/ 	.short	0x0000


	//----- nvinfo : EIATTR_MAXREG_COUNT
	.align		4
        /*004c*/ 	.byte	0x03, 0x1b
        /*004e*/ 	.short	0x00ff


	//----- nvinfo : EIATTR_MERCURY_ISA_VERSION
	.align		4
        /*0050*/ 	.byte	0x03, 0x5f
        /*0052*/ 	.short	0x0101


	//----- nvinfo : EIATTR_VRC_CTA_INIT_COUNT
	.align		4
        /*0054*/ 	.byte	0x02, 0x4a
	.zero		1
	.zero		1


	//----- nvinfo : EIATTR_EXIT_INSTR_OFFSETS
	.align		4
        /*0058*/ 	.byte	0x04, 0x1c
        /*005a*/ 	.short	(.L_23 - .L_22)


	//   ....[0]....
.L_22:
        /*005c*/ 	.word	0x00000050


	//   ....[1]....
        /*0060*/ 	.word	0x000006d0


	//----- nvinfo : EIATTR_CBANK_PARAM_SIZE
	.align		4
.L_23:
        /*0064*/ 	.byte	0x03, 0x19
        /*0066*/ 	.short	0x0020


	//----- nvinfo : EIATTR_PARAM_CBANK
	.align		4
        /*0068*/ 	.byte	0x04, 0x0a
        /*006a*/ 	.short	(.L_25 - .L_24)
	.align		4
.L_24:
        /*006c*/ 	.word	index@(.nv.constant0._Z14sum_infectionsPiPKii4dim3)
        /*0070*/ 	.short	0x0380
        /*0072*/ 	.short	0x0020


	//----- nvinfo : EIATTR_SW_WAR
	.align		4
.L_25:
        /*0074*/ 	.byte	0x04, 0x36
        /*0076*/ 	.short	(.L_27 - .L_26)
.L_26:
        /*0078*/ 	.word	0x00000008
.L_27:


//--------------------- .nv.info._Z14make_iterationPKiPiS0_S1_ii --------------------------
	.section	.nv.info._Z14make_iterationPKiPiS0_S1_ii,"",@"SHT_CUDA_INFO"
	.sectionflags	@""
	.align	4


	//----- nvinfo : EIATTR_CUDA_API_VERSION
	.align		4
        /*0000*/ 	.byte	0x04, 0x37
        /*0002*/ 	.short	(.L_29 - .L_28)
.L_28:
        /*0004*/ 	.word	0x00000082


	//----- nvinfo : EIATTR_KPARAM_INFO
	.align		4
.L_29:
        /*0008*/ 	.byte	0x04, 0x17
        /*000a*/ 	.short	(.L_31 - .L_30)
.L_30:
        /*000c*/ 	.word	0x00000000
        /*0010*/ 	.short	0x0005
        /*0012*/ 	.short	0x0024
        /*0014*/ 	.byte	0x00, 0xf0, 0x11, 0x00


	//----- nvinfo : EIATTR_KPARAM_INFO
	.align		4
.L_31:
        /*0018*/ 	.byte	0x04, 0x17
        /*001a*/ 	.short	(.L_33 - .L_32)
.L_32:
        /*001c*/ 	.word	0x00000000
        /*0020*/ 	.short	0x0004
        /*0022*/ 	.short	0x0020
        /*0024*/ 	.byte	0x00, 0xf0, 0x11, 0x00


	//----- nvinfo : EIATTR_KPARAM_INFO
	.align		4
.L_33:
        /*0028*/ 	.byte	0x04, 0x17
        /*002a*/ 	.short	(.L_35 - .L_34)
.L_34:
        /*002c*/ 	.word	0x00000000
        /*0030*/ 	.short	0x0003
        /*0032*/ 	.short	0x0018
        /*0034*/ 	.byte	0x00, 0xf5, 0x21, 0x00


	//----- nvinfo : EIATTR_KPARAM_INFO
	.align		4
.L_35:
        /*0038*/ 	.byte	0x04, 0x17
        /*003a*/ 	.short	(.L_37 - .L_36)
.L_36:
        /*003c*/ 	.word	0x00000000
        /*0040*/ 	.short	0x0002
        /*0042*/ 	.short	0x0010
        /*0044*/ 	.byte	0x00, 0xf5, 0x21, 0x00


	//----- nvinfo : EIATTR_KPARAM_INFO
	.align		4
.L_37:
        /*0048*/ 	.byte	0x04, 0x17
        /*004a*/ 	.short	(.L_39 - .L_38)
.L_38:
        /*004c*/ 	.word	0x00000000
        /*0050*/ 	.short	0x0001
        /*0052*/ 	.short	0x0008
        /*0054*/ 	.byte	0x00, 0xf5, 0x21, 0x00


	//----- nvinfo : EIATTR_KPARAM_INFO
	.align		4
.L_39:
        /*0058*/ 	.byte	0x04, 0x17
        /*005a*/ 	.short	(.L_41 - .L_40)
.L_40:
        /*005c*/ 	.word	0x00000000
        /*0060*/ 	.short	0x0000
        /*0062*/ 	.short	0x0000
        /*0064*/ 	.byte	0x00, 0xf5, 0x21, 0x00


	//----- nvinfo : EIATTR_SPARSE_MMA_MASK
	.align		4
.L_41:
        /*0068*/ 	.byte	0x03, 0x50
        /*006a*/ 	.short	0x0000


	//----- nvinfo : EIATTR_MAXREG_COUNT
	.align		4
        /*006c*/ 	.byte	0x03, 0x1b
        /*006e*/ 	.short	0x00ff


	//----- nvinfo : EIATTR_NUM_BARRIERS
	.align		4
        /*0070*/ 	.byte	0x02, 0x4c
        /*0072*/ 	.byte	0x01
	.zero		1


	//----- nvinfo : EIATTR_MERCURY_ISA_VERSION
	.align		4
        /*0074*/ 	.byte	0x03, 0x5f
        /*0076*/ 	.short	0x0101


	//----- nvinfo : EIATTR_COOP_GROUP_MASK_REGIDS
	.align		4
        /*0078*/ 	.byte	0x04, 0x29
        /*007a*/ 	.short	(.L_43 - .L_42)


	//   ....[0]....
.L_42:
        /*007c*/ 	.word	0xffffffff


	//   ....[1]....
        /*0080*/ 	.word	0xffffffff


	//   ....[2]....
        /*0084*/ 	.word	0xffffffff


	//   ....[3]....
        /*0088*/ 	.word	0xffffffff


	//   ....[4]....
        /*008c*/ 	.word	0xffffffff


	//   ....[5]....
        /*0090*/ 	.word	0x05000009


	//   ....[6]....
        /*0094*/ 	.word	0x05000009


	//   ....[7]....
        /*0098*/ 	.word	0x05000009


	//   ....[8]....
        /*009c*/ 	.word	0x05000009


	//   ....[9]....
        /*00a0*/ 	.word	0x05000009


	//----- nvinfo : EIATTR_COOP_GROUP_INSTR_OFFSETS
	.align		4
.L_43:
        /*00a4*/ 	.byte	0x04, 0x28
        /*00a6*/ 	.short	(.L_45 - .L_44)


	//   ....[0]....
.L_44:
        /*00a8*/ 	.word	0x00000d00


	//   ....[1]....
        /*00ac*/ 	.word	0x00000d20


	//   ....[2]....
        /*00b0*/ 	.word	0x00000d40


	//   ....[3]....
        /*00b4*/ 	.word	0x00000d60


	//   ....[4]....
        /*00b8*/ 	.word	0x00000d80


	//   ....[5]....
        /*00bc*/ 	.word	0x00000ec0


	//   ....[6]....
        /*00c0*/ 	.word	0x00000f30


	//   ....[7]....
        /*00c4*/ 	.word	0x00000fa0


	//   ....[8]....
        /*00c8*/ 	.word	0x00001010


	//   ....[9]....
        /*00cc*/ 	.word	0x00001080


	//----- nvinfo : EIATTR_VRC_CTA_INIT_COUNT
	.align		4
.L_45:
        /*00d0*/ 	.byte	0x02, 0x4a
	.zero		1
	.zero		1


	//----- nvinfo : EIATTR_EXIT_INSTR_OFFSETS
	.align		4
        /*00d4*/ 	.byte	0x04, 0x1c
        /*00d6*/ 	.short	(.L_47 - .L_46)


	//   ....[0]....
.L_46:
        /*00d8*/ 	.word	0x00000120


	//   ....[1]....
        /*00dc*/ 	.word	0x00000e70


	//----- nvinfo : EIATTR_CRS_STACK_SIZE
	.align		4
.L_47:
        /*00e0*/ 	.byte	0x04, 0x1e
        /*00e2*/ 	.short	(.L_49 - .L_48)
.L_48:
        /*00e4*/ 	.word	0x00000000


	//----- nvinfo : EIATTR_CBANK_PARAM_SIZE
	.align		4
.L_49:
        /*00e8*/ 	.byte	0x03, 0x19
        /*00ea*/ 	.short	0x0028


	//----- nvinfo : EIATTR_PARAM_CBANK
	.align		4
        /*00ec*/ 	.byte	0x04, 0x0a
        /*00ee*/ 	.short	(.L_51 - .L_50)
	.align		4
.L_50:
        /*00f0*/ 	.word	index@(.nv.constant0._Z14make_iterationPKiPiS0_S1_ii)
        /*00f4*/ 	.short	0x0380
        /*00f6*/ 	.short	0x0028


	//----- nvinfo : EIATTR_SW_WAR
	.align		4
.L_51:
        /*00f8*/ 	.byte	0x04, 0x36
        /*00fa*/ 	.short	(.L_53 - .L_52)
.L_52:
        /*00fc*/ 	.word	0x00000008
.L_53:


//--------------------- .nv.callgraph             --------------------------
	.section	.nv.callgraph,"",@"SHT_CUDA_CALLGRAPH"
	.align	4
	.sectionentsize	8
	.align		4
        /*0000*/ 	.word	0x00000000
	.align		4
        /*0004*/ 	.word	0xffffffff
	.align		4
        /*0008*/ 	.word	0x00000000
	.align		4
        /*000c*/ 	.word	0xfffffffe
	.align		4
        /*0010*/ 	.word	0x00000000
	.align		4
        /*0014*/ 	.word	0xfffffffd
	.align		4
        /*0018*/ 	.word	0x00000000
	.align		4
        /*001c*/ 	.word	0xfffffffc


//--------------------- .text._Z14sum_infectionsPiPKii4dim3 --------------------------
	.section	.text._Z14sum_infectionsPiPKii4dim3,"ax",@progbits
	.align	128
        .global         _Z14sum_infectionsPiPKii4dim3
        .type           _Z14sum_infectionsPiPKii4dim3,@function
        .size           _Z14sum_infectionsPiPKii4dim3,(.L_x_23 - _Z14sum_infectionsPiPKii4dim3)
        .other          _Z14sum_infectionsPiPKii4dim3,@"STO_CUDA_ENTRY STV_DEFAULT"
_Z14sum_infectionsPiPKii4dim3:
.text._Z14sum_infectionsPiPKii4dim3:
[----:B------:R-:W-:Y:S01]  /*0000*/  LDC R1, c[0x0][0x37c] ;  /* 0x0000df00ff017b82 */ /* 0x000fe20000000800 */
[----:B------:R-:W0:Y:S01]  /*0010*/  S2R R0, SR_TID.X ;  /* 0x0000000000007919 */ /* 0x000e220000002100 */
[----:B------:R-:W1:Y:S02]  /*0020*/  LDCU UR12, c[0x0][0x394] ;  /* 0x00007280ff0c77ac */ /* 0x000e640008000800 */
[----:B-1----:R-:W-:-:S04]  /*0030*/  ISETP.NE.AND P0, PT, RZ, UR12, PT ;  /* 0x0000000cff007c0c */ /* 0x002fc8000bf05270 */
[----:B0-----:R-:W-:-:S13]  /*0040*/  ISETP.NE.OR P0, PT, R0, RZ, !P0 ;  /* 0x000000ff0000720c */ /* 0x001fda0004705670 */
[----:B------:R-:W-:Y:S05]  /*0050*/  @P0 EXIT ;  /* 0x000000000000094d */ /* 0x000fea0003800000 */
[----:B------:R-:W0:Y:S01]  /*0060*/  LDCU UR6, c[0x0][0x398] ;  /* 0x00007300ff0677ac */ /* 0x000e220008000800 */
[----:B------:R-:W1:Y:S01]  /*0070*/  S2R R0, SR_CTAID.X ;  /* 0x0000000000007919 */ /* 0x000e620000002500 */
[----:B------:R-:W-:Y:S01]  /*0080*/  IMAD.MOV.U32 R2, RZ, RZ, RZ ;  /* 0x000000ffff027224 */ /* 0x000fe200078e00ff */
[----:B------:R-:W2:Y:S01]  /*0090*/  LDCU.64 UR10, c[0x0][0x358] ;  /* 0x00006b00ff0a77ac */ /* 0x000ea20008000a00 */
[----:B0-----:R-:W-:-:S04]  /*00a0*/  UIMAD UR5, UR12, UR6, URZ ;  /* 0x000000060c0572a4 */ /* 0x001fc8000f8e02ff */
[----:B------:R-:W-:-:S09]  /*00b0*/  UISETP.NE.AND UP0, UPT, UR5, URZ, UPT ;  /* 0x000000ff0500728c */ /* 0x000fd2000bf05270 */
[----:B--2---:R-:W-:Y:S05]  /*00c0*/  BRA.U !UP0, `(.L_x_0) ;  /* 0x0000000508747547 */ /* 0x004fea000b800000 */
[----:B------:R-:W-:Y:S01]  /*00d0*/  UISETP.GE.U32.AND UP1, UPT, UR5, 0x10, UPT ;  /* 0x000000100500788c */ /* 0x000fe2000bf26070 */
[----:B-1----:R-:W-:Y:S01]  /*00e0*/  IMAD R3, R0, UR12, RZ ;  /* 0x0000000c00037c24 */ /* 0x002fe2000f8e02ff */
[----:B------:R-:W-:Y:S01]  /*00f0*/  ULOP3.LUT UR8, UR5, 0xf, URZ, 0xc0, !UPT ;  /* 0x0000000f05087892 */ /* 0x000fe2000f8ec0ff */
[----:B------:R-:W-:Y:S01]  /*0100*/  IMAD.MOV.U32 R2, RZ, RZ, RZ ;  /* 0x000000ffff027224 */ /* 0x000fe200078e00ff */
[----:B------:R-:W-:Y:S01]  /*0110*/  UMOV UR4, URZ ;  /* 0x000000ff00047c82 */ /* 0x000fe20008000000 */
[----:B------:R-:W-:Y:S01]  /*0120*/  IMAD R3, R3, UR6, RZ ;  /* 0x0000000603037c24 */ /* 0x000fe2000f8e02ff */
[----:B------:R-:W-:-:S03]  /*0130*/  UISETP.NE.AND UP0, UPT, UR8, URZ, UPT ;  /* 0x000000ff0800728c */ /* 0x000fc6000bf05270 */
[----:B------:R-:W-:Y:S08]  /*0140*/  BRA.U !UP1, `(.L_x_1) ;  /* 0x0000000109987547 */ /* 0x000ff0000b800000 */
[----:B------:R-:W0:Y:S01]  /*0150*/  LDCU.64 UR6, c[0x0][0x388] ;  /* 0x00007100ff0677ac */ /* 0x000e220008000a00 */
[----:B------:R-:W-:Y:S02]  /*0160*/  IMAD.MOV.U32 R2, RZ, RZ, RZ ;  /* 0x000000ffff027224 */ /* 0x000fe400078e00ff */
[----:B------:R-:W-:Y:S01]  /*0170*/  IMAD.MOV.U32 R6, RZ, RZ, R3 ;  /* 0x000000ffff067224 */ /* 0x000fe200078e0003 */
[----:B------:R-:W-:-:S04]  /*0180*/  ULOP3.LUT UR4, UR5, 0xfffffff0, URZ, 0xc0, !UPT ;  /* 0xfffffff005047892 */ /* 0x000fc8000f8ec0ff */
[----:B------:R-:W-:Y:S02]  /*0190*/  UIADD3 UR9, UPT, UPT, -UR4, URZ, URZ ;  /* 0x000000ff04097290 */ /* 0x000fe4000fffe1ff */
[----:B0-----:R-:W-:-:S04]  /*01a0*/  UIADD3 UR6, UP1, UPT, UR6, 0x20, URZ ;  /* 0x0000002006067890 */ /* 0x001fc8000ff3e0ff */
[----:B------:R-:W-:-:S12]  /*01b0*/  UIADD3.X UR7, UPT, UPT, URZ, UR7, URZ, UP1, !UPT ;  /* 0x00000007ff077290 */ /* 0x000fd80008ffe4ff */
.L_x_2:
[----:B------:R-:W-:Y:S01]  /*01c0*/  MOV R4, UR6 ;  /* 0x0000000600047c02 */ /* 0x000fe20008000f00 */
[----:B------:R-:W-:-:S04]  /*01d0*/  IMAD.U32 R5, RZ, RZ, UR7 ;  /* 0x00000007ff057e24 */ /* 0x000fc8000f8e00ff */
[----:B------:R-:W-:-:S05]  /*01e0*/  IMAD.WIDE R4, R6, 0x4, R4 ;  /* 0x0000000406047825 */ /* 0x000fca00078e0204 */
[----:B------:R-:W2:Y:S04]  /*01f0*/  LDG.E R7, desc[UR10][R4.64+-0x20] ;  /* 0xffffe00a04077981 */ /* 0x000ea8000c1e1900 */
[----:B------:R-:W2:Y:S04]  /*0200*/  LDG.E R8, desc[UR10][R4.64+-0x1c] ;  /* 0xffffe40a04087981 */ /* 0x000ea8000c1e1900 */
[----:B------:R-:W3:Y:S04]  /*0210*/  LDG.E R10, desc[UR10][R4.64+-0x18] ;  /* 0xffffe80a040a7981 */ /* 0x000ee8000c1e1900 */
[----:B------:R-:W3:Y:S04]  /*0220*/  LDG.E R9, desc[UR10][R4.64+-0x14] ;  /* 0xffffec0a04097981 */ /* 0x000ee8000c1e1900 */
[----:B------:R-:W4:Y:S04]  /*0230*/  LDG.E R12, desc[UR10][R4.64+-0x10] ;  /* 0xfffff00a040c7981 */ /* 0x000f28000c1e1900 */
[----:B------:R-:W4:Y:S04]  /*0240*/  LDG.E R11, desc[UR10][R4.64+-0xc] ;  /* 0xfffff40a040b7981 */ /* 0x000f28000c1e1900 */
[----:B------:R-:W5:Y:S04]  /*0250*/  LDG.E R14, desc[UR10][R4.64+-0x8] ;  /* 0xfffff80a040e7981 */ /* 0x000f68000c1e1900 */
        /* <DEDUP_REMOVED lines=8> */
[----:B------:R-:W5:Y:S01]  /*02e0*/  LDG.E R21, desc[UR10][R4.64+0x1c] ;  /* 0x00001c0a04157981 */ /* 0x000f62000c1e1900 */
[----:B------:R-:W-:Y:S01]  /*02f0*/  UIADD3 UR9, UPT, UPT, UR9, 0x10, URZ ;  /* 0x0000001009097890 */ /* 0x000fe2000fffe0ff */
[----:B------:R-:W-:-:S03]  /*0300*/  VIADD R6, R6, 0x10 ;  /* 0x0000001006067836 */ /* 0x000fc60000000000 */
[----:B------:R-:W-:Y:S01]  /*0310*/  UISETP.NE.AND UP1, UPT, UR9, URZ, UPT ;  /* 0x000000ff0900728c */ /* 0x000fe2000bf25270 */
[----:B--2---:R-:W-:-:S04]  /*0320*/  IADD3 R7, PT, PT, R8, R7, R2 ;  /* 0x0000000708077210 */ /* 0x004fc80007ffe002 */
[----:B---3--:R-:W-:-:S04]  /*0330*/  IADD3 R7, PT, PT, R9, R10, R7 ;  /* 0x0000000a09077210 */ /* 0x008fc80007ffe007 */
[----:B----4-:R-:W-:-:S04]  /*0340*/  IADD3 R7, PT, PT, R11, R12, R7 ;  /* 0x0000000c0b077210 */ /* 0x010fc80007ffe007 */
[----:B-----5:R-:W-:-:S04]  /*0350*/  IADD3 R7, PT, PT, R13, R14, R7 ;  /* 0x0000000e0d077210 */ /* 0x020fc80007ffe007 */
[----:B------:R-:W-:-:S04]  /*0360*/  IADD3 R7, PT, PT, R15, R16, R7 ;  /* 0x000000100f077210 */ /* 0x000fc80007ffe007 */
[----:B------:R-:W-:-:S04]  /*0370*/  IADD3 R7, PT, PT, R17, R18, R7 ;  /* 0x0000001211077210 */ /* 0x000fc80007ffe007 */
[----:B------:R-:W-:-:S04]  /*0380*/  IADD3 R7, PT, PT, R19, R20, R7 ;  /* 0x0000001413077210 */ /* 0x000fc80007ffe007 */
[----:B------:R-:W-:Y:S01]  /*0390*/  IADD3 R2, PT, PT, R21, R22, R7 ;  /* 0x0000001615027210 */ /* 0x000fe20007ffe007 */
[----:B------:R-:W-:Y:S06]  /*03a0*/  BRA.U UP1, `(.L_x_2) ;  /* 0xfffffffd01847547 */ /* 0x000fec000b83ffff */
.L_x_1:
[----:B------:R-:W-:Y:S05]  /*03b0*/  BRA.U !UP0, `(.L_x_0) ;  /* 0x0000000108b87547 */ /* 0x000fea000b800000 */
[----:B------:R-:W-:Y:S02]  /*03c0*/  UISETP.GE.U32.AND UP0, UPT, UR8, 0x8, UPT ;  /* 0x000000080800788c */ /* 0x000fe4000bf06070 */
[----:B------:R-:W-:-:S04]  /*03d0*/  ULOP3.LUT UR6, UR5, 0x7, URZ, 0xc0, !UPT ;  /* 0x0000000705067892 */ /* 0x000fc8000f8ec0ff */
[----:B------:R-:W-:-:S03]  /*03e0*/  UISETP.NE.AND UP1, UPT, UR6, URZ, UPT ;  /* 0x000000ff0600728c */ /* 0x000fc6000bf25270 */
[----:B------:R-:W-:Y:S08]  /*03f0*/  BRA.U !UP0, `(.L_x_3) ;  /* 0x0000000108407547 */ /* 0x000ff0000b800000 */
[----:B------:R-:W0:Y:S01]  /*0400*/  LDC.64 R4, c[0x0][0x388] ;  /* 0x0000e200ff047b82 */ /* 0x000e220000000a00 */
[----:B------:R-:W-:-:S05]  /*0410*/  IADD3 R7, PT, PT, R3, UR4, RZ ;  /* 0x0000000403077c10 */ /* 0x000fca000fffe0ff */
[----:B0-----:R-:W-:-:S05]  /*0420*/  IMAD.WIDE R4, R7, 0x4, R4 ;  /* 0x0000000407047825 */ /* 0x001fca00078e0204 */
[----:B------:R-:W2:Y:S04]  /*0430*/  LDG.E R7, desc[UR10][R4.64] ;  /* 0x0000000a04077981 */ /* 0x000ea8000c1e1900 */
[----:B------:R-:W2:Y:S04]  /*0440*/  LDG.E R6, desc[UR10][R4.64+0x4] ;  /* 0x0000040a04067981 */ /* 0x000ea8000c1e1900 */
[----:B------:R-:W3:Y:S04]  /*0450*/  LDG.E R9, desc[UR10][R4.64+0x8] ;  /* 0x0000080a04097981 */ /* 0x000ee8000c1e1900 */
[----:B------:R-:W3:Y:S04]  /*0460*/  LDG.E R8, desc[UR10][R4.64+0xc] ;  /* 0x00000c0a04087981 */ /* 0x000ee8000c1e1900 */
[----:B------:R-:W4:Y:S04]  /*0470*/  LDG.E R11, desc[UR10][R4.64+0x10] ;  /* 0x0000100a040b7981 */ /* 0x000f28000c1e1900 */
[----:B------:R-:W4:Y:S04]  /*0480*/  LDG.E R10, desc[UR10][R4.64+0x14] ;  /* 0x0000140a040a7981 */ /* 0x000f28000c1e1900 */
[----:B------:R-:W5:Y:S04]  /*0490*/  LDG.E R13, desc[UR10][R4.64+0x18] ;  /* 0x0000180a040d7981 */ /* 0x000f68000c1e1900 */
[----:B------:R-:W5:Y:S01]  /*04a0*/  LDG.E R12, desc[UR10][R4.64+0x1c] ;  /* 0x00001c0a040c7981 */ /* 0x000f62000c1e1900 */
[----:B------:R-:W-:Y:S01]  /*04b0*/  UIADD3 UR4, UPT, UPT, UR4, 0x8, URZ ;  /* 0x0000000804047890 */ /* 0x000fe2000fffe0ff */
[----:B--2---:R-:W-:-:S04]  /*04c0*/  IADD3 R6, PT, PT, R6, R7, R2 ;  /* 0x0000000706067210 */ /* 0x004fc80007ffe002 */
[----:B---3--:R-:W-:-:S04]  /*04d0*/  IADD3 R6, PT, PT, R8, R9, R6 ;  /* 0x0000000908067210 */ /* 0x008fc80007ffe006 */
[----:B----4-:R-:W-:-:S04]  /*04e0*/  IADD3 R6, PT, PT, R10, R11, R6 ;  /* 0x0000000b0a067210 */ /* 0x010fc80007ffe006 */
[----:B-----5:R-:W-:-:S07]  /*04f0*/  IADD3 R2, PT, PT, R12, R13, R6 ;  /* 0x0000000d0c027210 */ /* 0x020fce0007ffe006 */
.L_x_3:
[----:B------:R-:W-:Y:S05]  /*0500*/  BRA.U !UP1, `(.L_x_0) ;  /* 0x0000000109647547 */ /* 0x000fea000b800000 */
[----:B------:R-:W-:Y:S02]  /*0510*/  UISETP.GE.U32.AND UP0, UPT, UR6, 0x4, UPT ;  /* 0x000000040600788c */ /* 0x000fe4000bf06070 */
[----:B------:R-:W-:-:S04]  /*0520*/  ULOP3.LUT UR5, UR5, 0x3, URZ, 0xc0, !UPT ;  /* 0x0000000305057892 */ /* 0x000fc8000f8ec0ff */
[----:B------:R-:W-:-:S03]  /*0530*/  UISETP.NE.AND UP1, UPT, UR5, URZ, UPT ;  /* 0x000000ff0500728c */ /* 0x000fc6000bf25270 */
[----:B------:R-:W-:Y:S08]  /*0540*/  BRA.U !UP0, `(.L_x_4) ;  /* 0x0000000108287547 */ /* 0x000ff0000b800000 */
[----:B------:R-:W0:Y:S01]  /*0550*/  LDC.64 R4, c[0x0][0x388] ;  /* 0x0000e200ff047b82 */ /* 0x000e220000000a00 */
[----:B------:R-:W-:-:S04]  /*0560*/  VIADD R7, R3, UR4 ;  /* 0x0000000403077c36 */ /* 0x000fc80008000000 */
[----:B0-----:R-:W-:-:S05]  /*0570*/  IMAD.WIDE R4, R7, 0x4, R4 ;  /* 0x0000000407047825 */ /* 0x001fca00078e0204 */
[----:B------:R-:W2:Y:S04]  /*0580*/  LDG.E R7, desc[UR10][R4.64] ;  /* 0x0000000a04077981 */ /* 0x000ea8000c1e1900 */
[----:B------:R-:W2:Y:S04]  /*0590*/  LDG.E R6, desc[UR10][R4.64+0x4] ;  /* 0x0000040a04067981 */ /* 0x000ea8000c1e1900 */
[----:B------:R-:W3:Y:S04]  /*05a0*/  LDG.E R9, desc[UR10][R4.64+0x8] ;  /* 0x0000080a04097981 */ /* 0x000ee8000c1e1900 */
[----:B------:R-:W3:Y:S01]  /*05b0*/  LDG.E R8, desc[UR10][R4.64+0xc] ;  /* 0x00000c0a04087981 */ /* 0x000ee2000c1e1900 */
[----:B------:R-:W-:Y:S01]  /*05c0*/  UIADD3 UR4, UPT, UPT, UR4, 0x4, URZ ;  /* 0x0000000404047890 */ /* 0x000fe2000fffe0ff */
[----:B--2---:R-:W-:-:S04]  /*05d0*/  IADD3 R2, PT, PT, R6, R7, R2 ;  /* 0x0000000706027210 */ /* 0x004fc80007ffe002 */
[----:B---3--:R-:W-:-:S07]  /*05e0*/  IADD3 R2, PT, PT, R8, R9, R2 ;  /* 0x0000000908027210 */ /* 0x008fce0007ffe002 */
.L_x_4:
[----:B------:R-:W-:Y:S05]  /*05f0*/  BRA.U !UP1, `(.L_x_0) ;  /* 0x0000000109287547 */ /* 0x000fea000b800000 */
[----:B------:R-:W0:Y:S01]  /*0600*/  LDC.64 R6, c[0x0][0x388] ;  /* 0x0000e200ff067b82 */ /* 0x000e220000000a00 */
[----:B------:R-:W-:Y:S01]  /*0610*/  VIADD R3, R3, UR4 ;  /* 0x0000000403037c36 */ /* 0x000fe20008000000 */
[----:B------:R-:W-:-:S12]  /*0620*/  UIADD3 UR5, UPT, UPT, -UR5, URZ, URZ ;  /* 0x000000ff05057290 */ /* 0x000fd8000fffe1ff */
.L_x_5:
[----:B0-----:R-:W-:-:S06]  /*0630*/  IMAD.WIDE R4, R3, 0x4, R6 ;  /* 0x0000000403047825 */ /* 0x001fcc00078e0206 */
[----:B------:R-:W2:Y:S01]  /*0640*/  LDG.E R5, desc[UR10][R4.64] ;  /* 0x0000000a04057981 */ /* 0x000ea2000c1e1900 */
[----:B------:R-:W-:Y:S01]  /*0650*/  UIADD3 UR5, UPT, UPT, UR5, 0x1, URZ ;  /* 0x0000000105057890 */ /* 0x000fe2000fffe0ff */
[----:B------:R-:W-:-:S03]  /*0660*/  IADD3 R3, PT, PT, R3, 0x1, RZ ;  /* 0x0000000103037810 */ /* 0x000fc60007ffe0ff */
[----:B------:R-:W-:Y:S01]  /*0670*/  UISETP.NE.AND UP0, UPT, UR5, URZ, UPT ;  /* 0x000000ff0500728c */ /* 0x000fe2000bf05270 */
[----:B--2---:R-:W-:-:S08]  /*0680*/  IMAD.IADD R2, R5, 0x1, R2 ;  /* 0x0000000105027824 */ /* 0x004fd000078e0202 */
[----:B------:R-:W-:Y:S05]  /*0690*/  BRA.U UP0, `(.L_x_5) ;  /* 0xfffffffd00e47547 */ /* 0x000fea000b83ffff */
.L_x_0:
[----:B------:R-:W1:Y:S02]  /*06a0*/  LDC.64 R4, c[0x0][0x380] ;  /* 0x0000e000ff047b82 */ /* 0x000e640000000a00 */
[----:B-1----:R-:W-:-:S05]  /*06b0*/  IMAD.WIDE.U32 R4, R0, 0x4, R4 ;  /* 0x0000000400047825 */ /* 0x002fca00078e0004 */
[----:B------:R-:W-:Y:S01]  /*06c0*/  STG.E desc[UR10][R4.64], R2 ;  /* 0x0000000204007986 */ /* 0x000fe2000c10190a */
[----:B------:R-:W-:Y:S05]  /*06d0*/  EXIT ;  /* 0x000000000000794d */ /* 0x000fea0003800000 */
.L_x_6:
[----:B------:R-:W-:-:S00]  /*06e0*/  BRA `(.L_x_6) ;  /* 0xfffffffc00fc7947 */ /* 0x000fc0000383ffff */
[----:B------:R-:W-:-:S00]  /*06f0*/  NOP ;  /* 0x0000000000007918 */ /* 0x000fc00000000000 */
        /* <DEDUP_REMOVED lines=8> */
.L_x_23:


//--------------------- .text._Z14make_iterationPKiPiS0_S1_ii --------------------------
	.section	.text._Z14make_iterationPKiPiS0_S1_ii,"ax",@progbits
	.align	128
        .global         _Z14make_iterationPKiPiS0_S1_ii
        .type           _Z14make_iterationPKiPiS0_S1_ii,@function
        .size           _Z14make_iterationPKiPiS0_S1_ii,(.L_x_24 - _Z14make_iterationPKiPiS0_S1_ii)
        .other          _Z14make_iterationPKiPiS0_S1_ii,@"STO_CUDA_ENTRY STV_DEFAULT"
_Z14make_iterationPKiPiS0_S1_ii:
.text._Z14make_iterationPKiPiS0_S1_ii:
[----:B------:R-:W-:Y:S01]  /*0000*/  LDC R1, c[0x0][0x37c] ;  /* 0x0000df00ff017b82 */ /* 0x000fe20000000800 */
[----:B------:R-:W0:Y:S01]  /*0010*/  S2R R3, SR_TID.X ;  /* 0x0000000000037919 */ /* 0x000e220000002100 */
[----:B------:R-:W0:Y:S06]  /*0020*/  LDCU UR6, c[0x0][0x360] ;  /* 0x00006c00ff0677ac */ /* 0x000e2c0008000800 */
[----:B------:R-:W1:Y:S01]  /*0030*/  S2UR UR7, SR_CTAID.Y ;  /* 0x00000000000779c3 */ /* 0x000e620000002600 */
[----:B------:R-:W0:Y:S01]  /*0040*/  S2R R0, SR_CTAID.X ;  /* 0x0000000000007919 */ /* 0x000e220000002500 */
[----:B------:R-:W-:Y:S01]  /*0050*/  UMOV UR4, 0x400 ;  /* 0x0000040000047882 */ /* 0x000fe20000000000 */
[----:B------:R-:W1:Y:S05]  /*0060*/  S2R R8, SR_TID.Y ;  /* 0x0000000000087919 */ /* 0x000e6a0000002200 */
[----:B------:R-:W1:Y:S08]  /*0070*/  LDC R5, c[0x0][0x364] ;  /* 0x0000d900ff057b82 */ /* 0x000e700000000800 */
[----:B------:R-:W2:Y:S08]  /*0080*/  LDC R11, c[0x0][0x3a4] ;  /* 0x0000e900ff0b7b82 */ /* 0x000eb00000000800 */
[----:B------:R-:W3:Y:S01]  /*0090*/  S2UR UR5, SR_CgaCtaId ;  /* 0x00000000000579c3 */ /* 0x000ee20000008800 */
[----:B0-----:R-:W-:-:S02]  /*00a0*/  IMAD R12, R0, UR6, R3 ;  /* 0x00000006000c7c24 */ /* 0x001fc4000f8e0203 */
[----:B-1----:R-:W-:Y:S02]  /*00b0*/  IMAD R14, R5, UR7, R8 ;  /* 0x00000007050e7c24 */ /* 0x002fe4000f8e0208 */
[----:B------:R-:W-:-:S03]  /*00c0*/  IMAD R8, R8, UR6, R3 ;  /* 0x0000000608087c24 */ /* 0x000fc6000f8e0203 */
[----:B------:R-:W-:-:S04]  /*00d0*/  VIMNMX.U32 R2, PT, PT, R12, R14, !PT ;  /* 0x0000000e0c027248 */ /* 0x000fc80007fe0000 */
[----:B--2---:R-:W-:Y:S01]  /*00e0*/  ISETP.GE.U32.AND P0, PT, R2, R11, PT ;  /* 0x0000000b0200720c */ /* 0x004fe20003f06070 */
[----:B---3--:R-:W-:-:S06]  /*00f0*/  ULEA UR4, UR5, UR4, 0x18 ;  /* 0x0000000405047291 */ /* 0x008fcc000f8ec0ff */
[----:B------:R-:W-:-:S05]  /*0100*/  LEA R9, R8, UR4, 0x2 ;  /* 0x0000000408097c11 */ /* 0x000fca000f8e10ff */
[----:B------:R0:W-:Y:S01]  /*0110*/  STS [R9], RZ ;  /* 0x000000ff09007388 */ /* 0x0001e20000000800 */
[----:B------:R-:W-:Y:S05]  /*0120*/  @P0 EXIT ;  /* 0x000000000000094d */ /* 0x000fea0003800000 */
[----:B------:R-:W1:Y:S01]  /*0130*/  LDC.64 R6, c[0x0][0x380] ;  /* 0x0000e000ff067b82 */ /* 0x000e620000000a00 */
[----:B------:R-:W2:Y:S01]  /*0140*/  LDCU.64 UR4, c[0x0][0x358] ;  /* 0x00006b00ff0477ac */ /* 0x000ea20008000a00 */
[----:B------:R-:W-:-:S04]  /*0150*/  IMAD R15, R14, R11, RZ ;  /* 0x0000000b0e0f7224 */ /* 0x000fc800078e02ff */
[----:B------:R-:W-:-:S04]  /*0160*/  IMAD.IADD R10, R12, 0x1, R15 ;  /* 0x000000010c0a7824 */ /* 0x000fc800078e020f */
[----:B-1----:R-:W-:-:S05]  /*0170*/  IMAD.WIDE R2, R10, 0x4, R6 ;  /* 0x000000040a027825 */ /* 0x002fca00078e0206 */
[----:B--2---:R-:W2:Y:S01]  /*0180*/  LDG.E R4, desc[UR4][R2.64] ;  /* 0x0000000402047981 */ /* 0x004ea2000c1e1900 */
[----:B------:R-:W-:Y:S01]  /*0190*/  BSSY.RECONVERGENT B0, `(.L_x_7) ;  /* 0x00000a2000007945 */ /* 0x000fe20003800200 */
[----:B--2---:R-:W-:-:S13]  /*01a0*/  ISETP.NE.AND P0, PT, R4, RZ, PT ;  /* 0x000000ff0400720c */ /* 0x004fda0003f05270 */
[----:B------:R-:W-:Y:S05]  /*01b0*/  @P0 BRA `(.L_x_8) ;  /* 0x0000000800680947 */ /* 0x000fea0003800000 */
[----:B------:R-:W-:Y:S01]  /*01c0*/  ISETP.NE.AND P0, PT, R14, RZ, PT ;  /* 0x000000ff0e00720c */ /* 0x000fe20003f05270 */
[----:B------:R-:W-:Y:S01]  /*01d0*/  VIADD R5, R11, 0xffffffff ;  /* 0xffffffff0b057836 */ /* 0x000fe20000000000 */
[----:B------:R-:W-:Y:S02]  /*01e0*/  BSSY.RELIABLE B1, `(.L_x_9) ;  /* 0x0000093000017945 */ /* 0x000fe40003800100 */
[----:B------:R-:W-:Y:S02]  /*01f0*/  ISETP.NE.AND P0, PT, R12, RZ, P0 ;  /* 0x000000ff0c00720c */ /* 0x000fe40000705270 */
[-C--:B------:R-:W-:Y:S02]  /*0200*/  ISETP.NE.AND P1, PT, R14, R5.reuse, PT ;  /* 0x000000050e00720c */ /* 0x080fe40003f25270 */
[----:B------:R-:W-:-:S13]  /*0210*/  ISETP.NE.AND P0, PT, R12, R5, P0 ;  /* 0x000000050c00720c */ /* 0x000fda0000705270 */
[----:B------:R-:W-:Y:S05]  /*0220*/  @P0 BRA P1, `(.L_x_10) ;  /* 0x0000000400500947 */ /* 0x000fea0000800000 */
[----:B------:R-:W1:Y:S01]  /*0230*/  LDCU.64 UR8, c[0x0][0x380] ;  /* 0x00007000ff0877ac */ /* 0x000e620008000a00 */
[-C--:B------:R-:W-:Y:S01]  /*0240*/  ISETP.GT.AND P2, PT, R14, R11.reuse, PT ;  /* 0x0000000b0e00720c */ /* 0x080fe20003f44270 */
[----:B------:R-:W-:Y:S01]  /*0250*/  IMAD.IADD R17, R15, 0x1, -R11 ;  /* 0x000000010f117824 */ /* 0x000fe200078e0a0b */
[-C--:B------:R-:W-:Y:S02]  /*0260*/  ISETP.GE.AND P0, PT, R12, R11.reuse, PT ;  /* 0x0000000b0c00720c */ /* 0x080fe40003f06270 */
[----:B------:R-:W-:Y:S02]  /*0270*/  ISETP.EQ.OR P2, PT, R14, RZ, P2 ;  /* 0x000000ff0e00720c */ /* 0x000fe40001742670 */
[C---:B------:R-:W-:Y:S02]  /*0280*/  ISETP.LT.OR P0, PT, R12.reuse, RZ, P0 ;  /* 0x000000ff0c00720c */ /* 0x040fe40000701670 */
[----:B------:R-:W-:Y:S02]  /*0290*/  ISETP.GT.AND P3, PT, R12, R11, PT ;  /* 0x0000000b0c00720c */ /* 0x000fe40003f64270 */
[----:B------:R-:W-:-:S02]  /*02a0*/  PLOP3.LUT P4, PT, P0, P2, PT, 0xf8, 0x8f ;  /* 0x00000000008f781c */ /* 0x000fc40000785f70 */
[C---:B------:R-:W-:Y:S02]  /*02b0*/  ISETP.LT.OR P3, PT, R12.reuse, 0x1, P3 ;  /* 0x000000010c00780c */ /* 0x040fe40001f61670 */
[----:B------:R-:W-:Y:S02]  /*02c0*/  SHF.R.S32.HI R16, RZ, 0x1f, R12 ;  /* 0x0000001fff107819 */ /* 0x000fe4000001140c */
[C---:B------:R-:W-:Y:S02]  /*02d0*/  IADD3 R5, P1, PT, R12.reuse, R17, RZ ;  /* 0x000000110c057210 */ /* 0x040fe40007f3e0ff */
[----:B------:R-:W-:Y:S02]  /*02e0*/  PLOP3.LUT P5, PT, P3, P2, PT, 0xf8, 0x8f ;  /* 0x00000000008f781c */ /* 0x000fe40001fa5f70 */
[----:B------:R-:W-:Y:S02]  /*02f0*/  LEA.HI.X.SX32 R18, R17, R16, 0x1, P1 ;  /* 0x0000001011127211 */ /* 0x000fe400008f0eff */
[----:B-1----:R-:W-:Y:S01]  /*0300*/  LEA R4, P1, R5, UR8, 0x2 ;  /* 0x0000000805047c11 */ /* 0x002fe2000f8210ff */
[----:B------:R-:W-:-:S03]  /*0310*/  @!P4 IMAD.IADD R13, R12, 0x1, R17 ;  /* 0x000000010c0dc824 */ /* 0x000fc600078e0211 */
[----:B------:R-:W-:Y:S01]  /*0320*/  LEA.HI.X R5, R5, UR9, R18, 0x2, P1 ;  /* 0x0000000905057c11 */ /* 0x000fe200088f1412 */
[----:B------:R-:W-:-:S04]  /*0330*/  @!P4 IMAD.WIDE R6, R13, 0x4, R6 ;  /* 0x000000040d06c825 */ /* 0x000fc800078e0206 */
[----:B------:R-:W2:Y:S04]  /*0340*/  @!P5 LDG.E R19, desc[UR4][R4.64+-0x4] ;  /* 0xfffffc040413d981 */ /* 0x000ea8000c1e1900 */
[----:B------:R-:W3:Y:S01]  /*0350*/  @!P4 LDG.E R6, desc[UR4][R6.64] ;  /* 0x000000040606c981 */ /* 0x000ee2000c1e1900 */
[----:B------:R-:W-:Y:S02]  /*0360*/  VIADD R18, R12, 0x1 ;  /* 0x000000010c127836 */ /* 0x000fe40000000000 */
[----:B------:R-:W-:Y:S02]  /*0370*/  IMAD.MOV.U32 R13, RZ, RZ, RZ ;  /* 0x000000ffff0d7224 */ /* 0x000fe400078e00ff */
[----:B------:R-:W-:Y:S01]  /*0380*/  IMAD R17, R11, 0x2, R17 ;  /* 0x000000020b117824 */ /* 0x000fe200078e0211 */
[----:B------:R-:W-:-:S04]  /*0390*/  ISETP.GE.AND P1, PT, R18, R11, PT ;  /* 0x0000000b1200720c */ /* 0x000fc80003f26270 */
[----:B------:R-:W-:-:S04]  /*03a0*/  ISETP.LT.OR P1, PT, R12, -0x1, P1 ;  /* 0xffffffff0c00780c */ /* 0x000fc80000f21670 */
[----:B------:R-:W-:-:S13]  /*03b0*/  PLOP3.LUT P2, PT, P1, P2, PT, 0xf8, 0x8f ;  /* 0x00000000008f781c */ /* 0x000fda0000f45f70 */
[----:B------:R-:W4:Y:S01]  /*03c0*/  @!P2 LDG.E R4, desc[UR4][R4.64+0x4] ;  /* 0x000004040404a981 */ /* 0x000f22000c1e1900 */
[----:B--2---:R-:W-:-:S04]  /*03d0*/  @!P5 ISETP.GT.AND P6, PT, R19, RZ, PT ;  /* 0x000000ff1300d20c */ /* 0x004fc80003fc4270 */
[----:B------:R-:W-:Y:S02]  /*03e0*/  @!P5 SEL R13, RZ, 0x1, !P6 ;  /* 0x00000001ff0dd807 */ /* 0x000fe40007000000 */
[----:B---3--:R-:W-:Y:S02]  /*03f0*/  ISETP.GT.OR P5, PT, R6, RZ, P4 ;  /* 0x000000ff0600720c */ /* 0x008fe400027a4670 */
[----:B------:R-:W-:-:S04]  /*0400*/  IADD3 R18, P6, PT, R12, R15, RZ ;  /* 0x0000000f0c127210 */ /* 0x000fc80007fde0ff */
[----:B------:R-:W-:Y:S01]  /*0410*/  LEA.HI.X.SX32 R19, R15, R16, 0x1, P6 ;  /* 0x000000100f137211 */ /* 0x000fe200030f0eff */
[----:B------:R-:W-:Y:S01]  /*0420*/  @!P4 VIADD R15, R13, 0x1 ;  /* 0x000000010d0fc836 */ /* 0x000fe20000000000 */
[----:B------:R-:W-:-:S04]  /*0430*/  LEA R6, P6, R18, UR8, 0x2 ;  /* 0x0000000812067c11 */ /* 0x000fc8000f8c10ff */
[----:B------:R-:W-:Y:S02]  /*0440*/  LEA.HI.X R7, R18, UR9, R19, 0x2, P6 ;  /* 0x0000000912077c11 */ /* 0x000fe4000b0f1413 */
[----:B------:R-:W-:Y:S02]  /*0450*/  @!P5 IADD3 R15, PT, PT, R13, RZ, RZ ;  /* 0x000000ff0d0fd210 */ /* 0x000fe40007ffe0ff */
[----:B------:R-:W-:Y:S02]  /*0460*/  ISETP.GE.OR P5, PT, R14, R11, P3 ;  /* 0x0000000b0e00720c */ /* 0x000fe40001fa6670 */
[----:B------:R-:W-:-:S04]  /*0470*/  IADD3 R12, P6, PT, R12, R17, RZ ;  /* 0x000000110c0c7210 */ /* 0x000fc80007fde0ff */
[----:B------:R-:W-:Y:S02]  /*0480*/  LEA.HI.X.SX32 R17, R17, R16, 0x1, P6 ;  /* 0x0000001011117211 */ /* 0x000fe400030f0eff */
[----:B------:R-:W-:-:S04]  /*0490*/  LEA R16, P6, R12, UR8, 0x2 ;  /* 0x000000080c107c11 */ /* 0x000fc8000f8c10ff */
[----:B------:R-:W-:Y:S02]  /*04a0*/  LEA.HI.X R17, R12, UR9, R17, 0x2, P6 ;  /* 0x000000090c117c11 */ /* 0x000fe4000b0f1411 */
[C---:B------:R-:W-:Y:S01]  /*04b0*/  ISETP.GE.OR P6, PT, R14.reuse, R11, P1 ;  /* 0x0000000b0e00720c */ /* 0x040fe20000fc6670 */
[----:B------:R-:W2:Y:S01]  /*04c0*/  @!P5 LDG.E R12, desc[UR4][R6.64+-0x4] ;  /* 0xfffffc04060cd981 */ /* 0x000ea2000c1e1900 */
[----:B------:R-:W-:-:S05]  /*04d0*/  VIADD R14, R14, 0x1 ;  /* 0x000000010e0e7836 */ /* 0x000fca0000000000 */
[CC--:B------:R-:W-:Y:S02]  /*04e0*/  ISETP.GE.OR P3, PT, R14.reuse, R11.reuse, P3 ;  /* 0x0000000b0e00720c */ /* 0x0c0fe40001f66670 */
[----:B------:R-:W-:-:S04]  /*04f0*/  ISETP.GE.OR P0, PT, R14, R11, P0 ;  /* 0x0000000b0e00720c */ /* 0x000fc80000706670 */
[----:B------:R-:W3:Y:S01]  /*0500*/  @!P6 LDG.E R5, desc[UR4][R6.64+0x4] ;  /* 0x000004040605e981 */ /* 0x000ee2000c1e1900 */
[----:B------:R-:W-:-:S06]  /*0510*/  ISETP.GE.OR P1, PT, R14, R11, P1 ;  /* 0x0000000b0e00720c */ /* 0x000fcc0000f26670 */
[----:B------:R-:W5:Y:S02]  /*0520*/  @!P3 LDG.E R20, desc[UR4][R16.64+-0x4] ;  /* 0xfffffc041014b981 */ /* 0x000f64000c1e1900 */
[----:B------:R-:W-:Y:S02]  /*0530*/  @!P0 IMAD.WIDE R18, R11, 0x4, R2 ;  /* 0x000000040b128825 */ /* 0x000fe400078e0202 */
[----:B------:R-:W1:Y:S03]  /*0540*/  LDC.64 R2, c[0x0][0x390] ;  /* 0x0000e400ff027b82 */ /* 0x000e660000000a00 */
[----:B------:R-:W5:Y:S04]  /*0550*/  @!P1 LDG.E R11, desc[UR4][R16.64+0x4] ;  /* 0x00000404100b9981 */ /* 0x000f68000c1e1900 */
[----:B------:R-:W5:Y:S01]  /*0560*/  @!P0 LDG.E R18, desc[UR4][R18.64] ;  /* 0x0000000412128981 */ /* 0x000f62000c1e1900 */
[----:B-1----:R-:W-:-:S06]  /*0570*/  IMAD.WIDE R2, R10, 0x4, R2 ;  /* 0x000000040a027825 */ /* 0x002fcc00078e0202 */
[----:B------:R1:W5:Y:S01]  /*0580*/  LDG.E R2, desc[UR4][R2.64] ;  /* 0x0000000402027981 */ /* 0x000362000c1e1900 */
[----:B------:R-:W-:Y:S01]  /*0590*/  @!P4 IMAD.MOV.U32 R13, RZ, RZ, R15 ;  /* 0x000000ffff0dc224 */ /* 0x000fe200078e000f */
[----:B----4-:R-:W-:-:S03]  /*05a0*/  ISETP.GT.OR P4, PT, R4, RZ, P2 ;  /* 0x000000ff0400720c */ /* 0x010fc60001784670 */
[----:B------:R-:W-:-:S10]  /*05b0*/  @!P2 VIADD R4, R13, 0x1 ;  /* 0x000000010d04a836 */ /* 0x000fd40000000000 */
[----:B------:R-:W-:-:S04]  /*05c0*/  @!P4 IMAD.MOV R4, RZ, RZ, R13 ;  /* 0x000000ffff04c224 */ /* 0x000fc800078e020d */
[----:B------:R-:W-:-:S04]  /*05d0*/  @!P2 IMAD.MOV.U32 R13, RZ, RZ, R4 ;  /* 0x000000ffff0da224 */ /* 0x000fc800078e0004 */
[----:B------:R-:W-:Y:S01]  /*05e0*/  @!P5 VIADD R4, R13, 0x1 ;  /* 0x000000010d04d836 */ /* 0x000fe20000000000 */
[----:B--2---:R-:W-:Y:S02]  /*05f0*/  ISETP.GT.OR P4, PT, R12, RZ, P5 ;  /* 0x000000ff0c00720c */ /* 0x004fe40002f84670 */
[----:B---3--:R-:W-:-:S11]  /*0600*/  ISETP.GT.OR P2, PT, R5, RZ, P6 ;  /* 0x000000ff0500720c */ /* 0x008fd60003744670 */
[----:B------:R-:W-:-:S05]  /*0610*/  @!P4 IMAD.MOV R4, RZ, RZ, R13 ;  /* 0x000000ffff04c224 */ /* 0x000fca00078e020d */
[----:B------:R-:W-:Y:S02]  /*0620*/  @!P5 MOV R13, R4 ;  /* 0x00000004000dd202 */ /* 0x000fe40000000f00 */
[----:B-----5:R-:W-:-:S03]  /*0630*/  ISETP.GT.OR P4, PT, R20, RZ, P3 ;  /* 0x000000ff1400720c */ /* 0x020fc60001f84670 */
[----:B-1----:R-:W-:Y:S02]  /*0640*/  @!P6 VIADD R3, R13, 0x1 ;  /* 0x000000010d03e836 */ /* 0x002fe40000000000 */
[----:B------:R-:W-:-:S04]  /*0650*/  @!P2 IMAD.MOV R3, RZ, RZ, R13 ;  /* 0x000000ffff03a224 */ /* 0x000fc800078e020d */
[----:B------:R-:W-:Y:S01]  /*0660*/  @!P6 IMAD.MOV.U32 R13, RZ, RZ, R3 ;  /* 0x000000ffff0de224 */ /* 0x000fe200078e0003 */
[----:B------:R-:W-:-:S03]  /*0670*/  ISETP.GT.OR P2, PT, R18, RZ, P0 ;  /* 0x000000ff1200720c */ /* 0x000fc60000744670 */
[----:B------:R-:W-:Y:S02]  /*0680*/  @!P3 VIADD R3, R13, 0x1 ;  /* 0x000000010d03b836 */ /* 0x000fe40000000000 */
[----:B------:R-:W-:-:S04]  /*0690*/  @!P4 IMAD.MOV R3, RZ, RZ, R13 ;  /* 0x000000ffff03c224 */ /* 0x000fc800078e020d */
[----:B------:R-:W-:Y:S01]  /*06a0*/  @!P3 IMAD.MOV.U32 R13, RZ, RZ, R3 ;  /* 0x000000ffff0db224 */ /* 0x000fe200078e0003 */
[----:B------:R-:W-:-:S03]  /*06b0*/  ISETP.GT.OR P3, PT, R11, RZ, P1 ;  /* 0x000000ff0b00720c */ /* 0x000fc60000f64670 */
[C---:B------:R-:W-:Y:S01]  /*06c0*/  @!P0 VIADD R3, R13.reuse, 0x1 ;  /* 0x000000010d038836 */ /* 0x040fe20000000000 */
[----:B------:R-:W-:-:S05]  /*06d0*/  @!P2 IADD3 R3, PT, PT, R13, RZ, RZ ;  /* 0x000000ff0d03a210 */ /* 0x000fca0007ffe0ff */
[----:B------:R-:W-:-:S04]  /*06e0*/  @!P0 IMAD.MOV.U32 R13, RZ, RZ, R3 ;  /* 0x000000ffff0d8224 */ /* 0x000fc800078e0003 */
[----:B------:R-:W-:Y:S02]  /*06f0*/  @!P1 VIADD R3, R13, 0x1 ;  /* 0x000000010d039836 */ /* 0x000fe40000000000 */
[----:B------:R-:W-:-:S04]  /*0700*/  @!P3 IMAD.MOV R3, RZ, RZ, R13 ;  /* 0x000000ffff03b224 */ /* 0x000fc800078e020d */
[----:B------:R-:W-:-:S05]  /*0710*/  @!P1 IMAD.MOV.U32 R13, RZ, RZ, R3 ;  /* 0x000000ffff0d9224 */ /* 0x000fca00078e0003 */
[----:B------:R-:W-:-:S13]  /*0720*/  ISETP.GT.AND P0, PT, R13, R2, PT ;  /* 0x000000020d00720c */ /* 0x000fda0003f04270 */
[----:B------:R-:W-:Y:S05]  /*0730*/  @!P0 BREAK.RELIABLE B1 ;  /* 0x0000000000018942 */ /* 0x000fea0003800100 */
[----:B------:R-:W-:Y:S05]  /*0740*/  @P0 BRA `(.L_x_11) ;  /* 0x0000000000f00947 */ /* 0x000fea0003800000 */
[----:B------:R-:W-:Y:S01]  /*0750*/  IMAD.MOV.U32 R2, RZ, RZ, RZ ;  /* 0x000000ffff027224 */ /* 0x000fe200078e00ff */
[----:B------:R-:W-:Y:S06]  /*0760*/  BRA `(.L_x_12) ;  /* 0x0000000400107947 */ /* 0x000fec0003800000 */
.L_x_10:
[----:B------:R-:W1:Y:S01]  /*0770*/  LDCU.64 UR8, c[0x0][0x380] ;  /* 0x00007000ff0877ac */ /* 0x000e620008000a00 */
[----:B------:R-:W-:Y:S01]  /*0780*/  IMAD.IADD R19, R15, 0x1, -R11 ;  /* 0x000000010f137824 */ /* 0x000fe200078e0a0b */
[----:B------:R-:W-:-:S03]  /*0790*/  SHF.R.S32.HI R18, RZ, 0x1f, R12 ;  /* 0x0000001fff127819 */ /* 0x000fc6000001140c */
[C---:B------:R-:W-:Y:S01]  /*07a0*/  IMAD.IADD R5, R12.reuse, 0x1, R19 ;  /* 0x000000010c057824 */ /* 0x040fe200078e0213 */
[----:B------:R-:W-:-:S03]  /*07b0*/  IADD3 R4, P0, PT, R12, R19, RZ ;  /* 0x000000130c047210 */ /* 0x000fc60007f1e0ff */
[----:B------:R-:W-:Y:S01]  /*07c0*/  IMAD.WIDE R6, R5, 0x4, R6 ;  /* 0x0000000405067825 */ /* 0x000fe200078e0206 */
[----:B------:R-:W-:-:S04]  /*07d0*/  LEA.HI.X.SX32 R5, R19, R18, 0x1, P0 ;  /* 0x0000001213057211 */ /* 0x000fc800000f0eff */
[----:B------:R-:W2:Y:S01]  /*07e0*/  LDG.E R22, desc[UR4][R6.64] ;  /* 0x0000000406167981 */ /* 0x000ea2000c1e1900 */
[----:B-1----:R-:W-:-:S03]  /*07f0*/  LEA R16, P0, R4, UR8, 0x2 ;  /* 0x0000000804107c11 */ /* 0x002fc6000f8010ff */
[----:B------:R-:W3:Y:S01]  /*0800*/  LDG.E R13, desc[UR4][R6.64+0x4] ;  /* 0x00000404060d7981 */ /* 0x000ee2000c1e1900 */
[----:B------:R-:W-:Y:S02]  /*0810*/  LEA.HI.X R17, R4, UR9, R5, 0x2, P0 ;  /* 0x0000000904117c11 */ /* 0x000fe400080f1405 */
[----:B------:R-:W-:-:S03]  /*0820*/  IADD3 R5, P0, PT, R12, R15, RZ ;  /* 0x0000000f0c057210 */ /* 0x000fc60007f1e0ff */
[----:B------:R-:W4:Y:S01]  /*0830*/  LDG.E R16, desc[UR4][R16.64+-0x4] ;  /* 0xfffffc0410107981 */ /* 0x000f22000c1e1900 */
[----:B------:R-:W-:Y:S02]  /*0840*/  LEA.HI.X.SX32 R14, R15, R18, 0x1, P0 ;  /* 0x000000120f0e7211 */ /* 0x000fe400000f0eff */
[----:B------:R-:W-:Y:S02]  /*0850*/  LEA R4, P0, R5, UR8, 0x2 ;  /* 0x0000000805047c11 */ /* 0x000fe4000f8010ff */
[----:B------:R-:W-:Y:S02]  /*0860*/  LEA R19, R11, R19, 0x1 ;  /* 0x000000130b137211 */ /* 0x000fe400078e08ff */
[----:B------:R-:W-:Y:S02]  /*0870*/  LEA.HI.X R5, R5, UR9, R14, 0x2, P0 ;  /* 0x0000000905057c11 */ /* 0x000fe400080f140e */
[----:B------:R-:W-:-:S03]  /*0880*/  IADD3 R15, P0, PT, R12, R19, RZ ;  /* 0x000000130c0f7210 */ /* 0x000fc60007f1e0ff */
[----:B------:R-:W5:Y:S01]  /*0890*/  LDG.E R14, desc[UR4][R4.64+-0x4] ;  /* 0xfffffc04040e7981 */ /* 0x000f62000c1e1900 */
[----:B------:R-:W-:Y:S02]  /*08a0*/  LEA.HI.X.SX32 R20, R19, R18, 0x1, P0 ;  /* 0x0000001213147211 */ /* 0x000fe400000f0eff */
[C---:B------:R-:W-:Y:S01]  /*08b0*/  LEA R18, P0, R15.reuse, UR8, 0x2 ;  /* 0x000000080f127c11 */ /* 0x040fe2000f8010ff */
[----:B------:R1:W5:Y:S03]  /*08c0*/  LDG.E R12, desc[UR4][R4.64+0x4] ;  /* 0x00000404040c7981 */ /* 0x000366000c1e1900 */
[----:B------:R-:W-:Y:S01]  /*08d0*/  LEA.HI.X R19, R15, UR9, R20, 0x2, P0 ;  /* 0x000000090f137c11 */ /* 0x000fe200080f1414 */
[----:B------:R-:W-:Y:S02]  /*08e0*/  IMAD.WIDE R20, R11, 0x4, R2 ;  /* 0x000000040b147825 */ /* 0x000fe400078e0202 */
[----:B------:R-:W0:Y:S02]  /*08f0*/  LDC.64 R2, c[0x0][0x390] ;  /* 0x0000e400ff027b82 */ /* 0x000e240000000a00 */
[----:B------:R-:W5:Y:S04]  /*0900*/  LDG.E R18, desc[UR4][R18.64+-0x4] ;  /* 0xfffffc0412127981 */ /* 0x000f68000c1e1900 */
[----:B------:R-:W5:Y:S04]  /*0910*/  LDG.E R7, desc[UR4][R20.64] ;  /* 0x0000000414077981 */ /* 0x000f68000c1e1900 */
[----:B------:R-:W5:Y:S01]  /*0920*/  LDG.E R6, desc[UR4][R20.64+0x4] ;  /* 0x0000040414067981 */ /* 0x000f62000c1e1900 */
[----:B0-----:R-:W-:-:S06]  /*0930*/  IMAD.WIDE R2, R10, 0x4, R2 ;  /* 0x000000040a027825 */ /* 0x001fcc00078e0202 */
[----:B------:R0:W5:Y:S01]  /*0940*/  LDG.E R3, desc[UR4][R2.64] ;  /* 0x0000000402037981 */ /* 0x000162000c1e1900 */
[----:B-1----:R-:W-:Y:S01]  /*0950*/  IMAD.MOV.U32 R5, RZ, RZ, 0x2 ;  /* 0x00000002ff057424 */ /* 0x002fe200078e00ff */
[----:B--2---:R-:W-:-:S04]  /*0960*/  ISETP.GT.AND P2, PT, R22, RZ, PT ;  /* 0x000000ff1600720c */ /* 0x004fc80003f44270 */
[----:B------:R-:W-:Y:S02]  /*0970*/  SEL R4, RZ, 0x1, !P2 ;  /* 0x00000001ff047807 */ /* 0x000fe40005000000 */
[----:B----4-:R-:W-:Y:S02]  /*0980*/  ISETP.GT.AND P1, PT, R16, RZ, PT ;  /* 0x000000ff1000720c */ /* 0x010fe40003f24270 */
[----:B---3--:R-:W-:-:S05]  /*0990*/  ISETP.GT.AND P0, PT, R13, RZ, PT ;  /* 0x000000ff0d00720c */ /* 0x008fca0003f04270 */
[----:B------:R-:W-:-:S06]  /*09a0*/  @!P2 IMAD.MOV R5, RZ, RZ, 0x1 ;  /* 0x00000001ff05a424 */ /* 0x000fcc00078e02ff */
[----:B------:R-:W-:Y:S01]  /*09b0*/  @!P1 IMAD.MOV R5, RZ, RZ, R4 ;  /* 0x000000ffff059224 */ /* 0x000fe200078e0204 */
[----:B-----5:R-:W-:-:S03]  /*09c0*/  ISETP.GT.AND P1, PT, R14, RZ, PT ;  /* 0x000000ff0e00720c */ /* 0x020fc60003f24270 */
[----:B------:R-:W-:Y:S02]  /*09d0*/  VIADD R4, R5, 0x1 ;  /* 0x0000000105047836 */ /* 0x000fe40000000000 */
[----:B------:R-:W-:Y:S01]  /*09e0*/  @!P0 IMAD.MOV R4, RZ, RZ, R5 ;  /* 0x000000ffff048224 */ /* 0x000fe200078e0205 */
[----:B------:R-:W-:-:S03]  /*09f0*/  ISETP.GT.AND P0, PT, R12, RZ, PT ;  /* 0x000000ff0c00720c */ /* 0x000fc60003f04270 */
[----:B0-----:R-:W-:-:S04]  /*0a00*/  VIADD R2, R4, 0x1 ;  /* 0x0000000104027836 */ /* 0x001fc80000000000 */
[----:B------:R-:W-:Y:S02]  /*0a10*/  @!P1 IADD3 R2, PT, PT, R4, RZ, RZ ;  /* 0x000000ff04029210 */ /* 0x000fe40007ffe0ff */
[----:B------:R-:W-:Y:S02]  /*0a20*/  ISETP.GT.AND P1, PT, R18, RZ, PT ;  /* 0x000000ff1200720c */ /* 0x000fe40003f24270 */
[----:B------:R-:W-:Y:S01]  /*0a30*/  ISETP.GT.AND P2, PT, R7, RZ, PT ;  /* 0x000000ff0700720c */ /* 0x000fe20003f44270 */
[----:B------:R-:W-:Y:S02]  /*0a40*/  VIADD R4, R2, 0x1 ;  /* 0x0000000102047836 */ /* 0x000fe40000000000 */
[----:B------:R-:W-:Y:S01]  /*0a50*/  @!P0 IMAD.MOV R4, RZ, RZ, R2 ;  /* 0x000000ffff048224 */ /* 0x000fe200078e0202 */
[----:B------:R-:W-:-:S03]  /*0a60*/  ISETP.GT.AND P0, PT, R6, RZ, PT ;  /* 0x000000ff0600720c */ /* 0x000fc60003f04270 */
[----:B------:R-:W-:-:S04]  /*0a70*/  VIADD R2, R4, 0x1 ;  /* 0x0000000104027836 */ /* 0x000fc80000000000 */
[----:B------:R-:W-:-:S04]  /*0a80*/  @!P1 IMAD.MOV R2, RZ, RZ, R4 ;  /* 0x000000ffff029224 */ /* 0x000fc800078e0204 */
[----:B------:R-:W-:Y:S02]  /*0a90*/  VIADD R4, R2, 0x1 ;  /* 0x0000000102047836 */ /* 0x000fe40000000000 */
[----:B------:R-:W-:-:S05]  /*0aa0*/  @!P2 IMAD.MOV R4, RZ, RZ, R2 ;  /* 0x000000ffff04a224 */ /* 0x000fca00078e0202 */
[----:B------:R-:W-:Y:S01]  /*0ab0*/  IADD3 R2, PT, PT, R4, 0x1, RZ ;  /* 0x0000000104027810 */ /* 0x000fe20007ffe0ff */
[----:B------:R-:W-:-:S05]  /*0ac0*/  @!P0 IMAD.MOV R2, RZ, RZ, R4 ;  /* 0x000000ffff028224 */ /* 0x000fca00078e0204 */
[----:B------:R-:W-:Y:S01]  /*0ad0*/  ISETP.GT.AND P0, PT, R2, R3, PT ;  /* 0x000000030200720c */ /* 0x000fe20003f04270 */
[----:B------:R-:W-:-:S12]  /*0ae0*/  IMAD.MOV.U32 R2, RZ, RZ, RZ ;  /* 0x000000ffff027224 */ /* 0x000fd800078e00ff */
[----:B------:R-:W-:Y:S05]  /*0af0*/  @!P0 BREAK.RELIABLE B1 ;  /* 0x0000000000018942 */ /* 0x000fea0003800100 */
[----:B------:R-:W-:Y:S05]  /*0b00*/  @!P0 BRA `(.L_x_12) ;  /* 0x0000000000288947 */ /* 0x000fea0003800000 */
.L_x_11:
[----:B------:R-:W-:Y:S05]  /*0b10*/  BSYNC.RELIABLE B1 ;  /* 0x0000000000017941 */ /* 0x000fea0003800100 */
.L_x_9:
[----:B------:R-:W-:Y:S02]  /*0b20*/  IMAD.MOV.U32 R4, RZ, RZ, 0x1 ;  /* 0x00000001ff047424 */ /* 0x000fe400078e00ff */
[----:B------:R-:W-:-:S03]  /*0b30*/  IMAD.MOV.U32 R2, RZ, RZ, 0xa ;  /* 0x0000000aff027424 */ /* 0x000fc600078e00ff */
[----:B------:R1:W-:Y:S01]  /*0b40*/  STS [R9], R4 ;  /* 0x0000000409007388 */ /* 0x0003e20000000800 */
[----:B------:R-:W-:Y:S05]  /*0b50*/  BRA `(.L_x_12) ;  /* 0x0000000000147947 */ /* 0x000fea0003800000 */
.L_x_8:
[----:B------:R-:W-:-:S13]  /*0b60*/  ISETP.GE.AND P0, PT, R4, 0x1, PT ;  /* 0x000000010400780c */ /* 0x000fda0003f06270 */
[C---:B------:R-:W-:Y:S01]  /*0b70*/  @P0 VIADD R2, R4.reuse, 0xffffffff ;  /* 0xffffffff04020836 */ /* 0x040fe20000000000 */
[----:B------:R-:W-:-:S04]  /*0b80*/  @P0 ISETP.NE.AND P1, PT, R4, 0x1, PT ;  /* 0x000000010400080c */ /* 0x000fc80003f25270 */
[----:B------:R-:W-:Y:S01]  /*0b90*/  @P0 SEL R2, R2, 0xffffffe2, P1 ;  /* 0xffffffe202020807 */ /* 0x000fe20000800000 */
[----:B------:R-:W-:-:S08]  /*0ba0*/  @!P0 VIADD R2, R4, 0x1 ;  /* 0x0000000104028836 */ /* 0x000fd00000000000 */
.L_x_12:
[----:B------:R-:W-:Y:S05]  /*0bb0*/  BSYNC.RECONVERGENT B0 ;  /* 0x0000000000007941 */ /* 0x000fea0003800200 */
.L_x_7:
[----:B------:R-:W-:Y:S05]  /*0bc0*/  WARPSYNC.ALL ;  /* 0x0000000000007948 */ /* 0x000fea0003800000 */
[----:B------:R-:W-:Y:S01]  /*0bd0*/  BAR.SYNC.DEFER_BLOCKING 0x0 ;  /* 0x0000000000007b1d */ /* 0x000fe20000010000 */
[C---:B------:R-:W-:Y:S02]  /*0be0*/  ISETP.GT.U32.AND P0, PT, R8.reuse, 0x7f, PT ;  /* 0x0000007f0800780c */ /* 0x040fe40003f04070 */
[----:B------:R-:W-:-:S03]  /*0bf0*/  ISETP.GT.U32.AND P1, PT, R8, 0x3f, PT ;  /* 0x0000003f0800780c */ /* 0x000fc60003f24070 */
[----:B------:R-:W-:Y:S01]  /*0c00*/  BSSY B0, `(.L_x_13) ;  /* 0x0000023000007945 */ /* 0x000fe20003800000 */
[----:B-1----:R-:W-:Y:S07]  /*0c10*/  LDS R4, [R9] ;  /* 0x0000000009047984 */ /* 0x002fee0000000800 */
[----:B------:R-:W1:Y:S02]  /*0c20*/  @!P0 LDS R3, [R9+0x200] ;  /* 0x0002000009038984 */ /* 0x000e640000000800 */
[----:B-1----:R-:W-:-:S05]  /*0c30*/  @!P0 IADD3 R4, PT, PT, R4, R3, RZ ;  /* 0x0000000304048210 */ /* 0x002fca0007ffe0ff */
[----:B------:R-:W-:Y:S01]  /*0c40*/  @!P0 STS [R9], R4 ;  /* 0x0000000409008388 */ /* 0x000fe20000000800 */
[----:B------:R-:W-:Y:S01]  /*0c50*/  BAR.SYNC.DEFER_BLOCKING 0x0 ;  /* 0x0000000000007b1d */ /* 0x000fe20000010000 */
[----:B------:R-:W-:-:S05]  /*0c60*/  ISETP.GT.U32.AND P0, PT, R8, 0x1f, PT ;  /* 0x0000001f0800780c */ /* 0x000fca0003f04070 */
[----:B------:R-:W1:Y:S02]  /*0c70*/  @!P1 LDS R3, [R9+0x100] ;  /* 0x0001000009039984 */ /* 0x000e640000000800 */
[----:B-1----:R-:W-:-:S05]  /*0c80*/  @!P1 IMAD.IADD R4, R4, 0x1, R3 ;  /* 0x0000000104049824 */ /* 0x002fca00078e0203 */
[----:B------:R1:W-:Y:S01]  /*0c90*/  @!P1 STS [R9], R4 ;  /* 0x0000000409009388 */ /* 0x0003e20000000800 */
[----:B------:R-:W-:Y:S06]  /*0ca0*/  BAR.SYNC.DEFER_BLOCKING 0x0 ;  /* 0x0000000000007b1d */ /* 0x000fec0000010000 */
[----:B------:R-:W-:Y:S05]  /*0cb0*/  @P0 BRA `(.L_x_14) ;  /* 0x00000000005c0947 */ /* 0x000fea0003800000 */
[----:B01----:R-:W0:Y:S01]  /*0cc0*/  LDS R9, [R9+0x80] ;  /* 0x0000800009097984 */ /* 0x003e220000000800 */
[----:B------:R-:W-:Y:S01]  /*0cd0*/  UMOV UR6, 0xffffffff ;  /* 0xffffffff00067882 */ /* 0x000fe20000000000 */
[----:B0-----:R-:W-:Y:S02]  /*0ce0*/  IMAD.IADD R4, R9, 0x1, R4 ;  /* 0x0000000109047824 */ /* 0x001fe400078e0204 */
[----:B------:R-:W-:Y:S05]  /*0cf0*/  BRA.DIV UR6, `(.L_x_15) ;  /* 0x0000000206607947 */ /* 0x000fea000b800000 */
[----:B------:R-:W0:Y:S02]  /*0d00*/  SHFL.DOWN PT, R3, R4, 0x10, 0x1f ;  /* 0x0a001f0004037f89 */ /* 0x000e2400000e0000 */
[----:B0-----:R-:W-:-:S05]  /*0d10*/  IMAD.IADD R3, R4, 0x1, R3 ;  /* 0x0000000104037824 */ /* 0x001fca00078e0203 */
[----:B------:R-:W0:Y:S02]  /*0d20*/  SHFL.DOWN PT, R6, R3, 0x8, 0x1f ;  /* 0x09001f0003067f89 */ /* 0x000e2400000e0000 */
[----:B0-----:R-:W-:-:S05]  /*0d30*/  IMAD.IADD R6, R3, 0x1, R6 ;  /* 0x0000000103067824 */ /* 0x001fca00078e0206 */
[----:B------:R-:W0:Y:S02]  /*0d40*/  SHFL.DOWN PT, R5, R6, 0x4, 0x1f ;  /* 0x08801f0006057f89 */ /* 0x000e2400000e0000 */
[----:B0-----:R-:W-:-:S05]  /*0d50*/  IMAD.IADD R5, R6, 0x1, R5 ;  /* 0x0000000106057824 */ /* 0x001fca00078e0205 */
[----:B------:R-:W0:Y:S02]  /*0d60*/  SHFL.DOWN PT, R12, R5, 0x2, 0x1f ;  /* 0x08401f00050c7f89 */ /* 0x000e2400000e0000 */
[----:B0-----:R-:W-:-:S05]  /*0d70*/  IMAD.IADD R12, R5, 0x1, R12 ;  /* 0x00000001050c7824 */ /* 0x001fca00078e020c */
[----:B------:R0:W1:Y:S02]  /*0d80*/  SHFL.DOWN PT, R7, R12, 0x1, 0x1f ;  /* 0x08201f000c077f89 */ /* 0x00006400000e0000 */
.L_x_21:
[----:B------:R-:W-:Y:S02]  /*0d90*/  ISETP.NE.AND P0, PT, R8, RZ, PT ;  /* 0x000000ff0800720c */ /* 0x000fe40003f05270 */
[----:B-1----:R-:W-:-:S11]  /*0da0*/  IADD3 R7, PT, PT, R12, R7, RZ ;  /* 0x000000070c077210 */ /* 0x002fd60007ffe0ff */
[----:B------:R-:W1:Y:S08]  /*0db0*/  @!P0 LDC R6, c[0x0][0x370] ;  /* 0x0000dc00ff068b82 */ /* 0x000e700000000800 */
[----:B------:R-:W2:Y:S08]  /*0dc0*/  @!P0 LDC R8, c[0x0][0x3a0] ;  /* 0x0000e800ff088b82 */ /* 0x000eb00000000800 */
[----:B------:R-:W2:Y:S08]  /*0dd0*/  @!P0 LDC R3, c[0x0][0x374] ;  /* 0x0000dd00ff038b82 */ /* 0x000eb00000000800 */
[----:B------:R-:W3:Y:S01]  /*0de0*/  @!P0 LDC.64 R4, c[0x0][0x398] ;  /* 0x0000e600ff048b82 */ /* 0x000ee20000000a00 */
[----:B--2---:R-:W-:-:S04]  /*0df0*/  @!P0 IMAD R3, R3, R8, UR7 ;  /* 0x0000000703038e24 */ /* 0x004fc8000f8e0208 */
[----:B-1----:R-:W-:-:S04]  /*0e00*/  @!P0 IMAD R3, R3, R6, R0 ;  /* 0x0000000603038224 */ /* 0x002fc800078e0200 */
[----:B---3--:R-:W-:-:S05]  /*0e10*/  @!P0 IMAD.WIDE.U32 R4, R3, 0x4, R4 ;  /* 0x0000000403048825 */ /* 0x008fca00078e0004 */
[----:B------:R2:W-:Y:S02]  /*0e20*/  @!P0 STG.E desc[UR4][R4.64], R7 ;  /* 0x0000000704008986 */ /* 0x0005e4000c101904 */
.L_x_14:
[----:B------:R-:W-:Y:S05]  /*0e30*/  BSYNC B0 ;  /* 0x0000000000007941 */ /* 0x000fea0003800000 */
.L_x_13:
[----:B-12---:R-:W1:Y:S02]  /*0e40*/  LDC.64 R4, c[0x0][0x388] ;  /* 0x0000e200ff047b82 */ /* 0x006e640000000a00 */
[----:B-1----:R-:W-:-:S05]  /*0e50*/  IMAD.WIDE R10, R10, 0x4, R4 ;  /* 0x000000040a0a7825 */ /* 0x002fca00078e0204 */
[----:B------:R-:W-:Y:S01]  /*0e60*/  STG.E desc[UR4][R10.64], R2 ;  /* 0x000000020a007986 */ /* 0x000fe2000c101904 */
[----:B------:R-:W-:Y:S05]  /*0e70*/  EXIT ;  /* 0x000000000000794d */ /* 0x000fea0003800000 */
.L_x_15:
[----:B------:R-:W-:Y:S02]  /*0e80*/  IMAD.MOV.U32 R11, RZ, RZ, 0x10 ;  /* 0x00000010ff0b7424 */ /* 0x000fe400078e00ff */
[----:B------:R-:W-:Y:S02]  /*0e90*/  IMAD.MOV.U32 R14, RZ, RZ, 0x1f ;  /* 0x0000001fff0e7424 */ /* 0x000fe400078e00ff */
[----:B------:R-:W-:-:S07]  /*0ea0*/  IMAD.MOV.U32 R9, RZ, RZ, -0x1 ;  /* 0xffffffffff097424 */ /* 0x000fce00078e00ff */
[----:B------:R-:W-:Y:S05]  /*0eb0*/  WARPSYNC.COLLECTIVE R9, `(.L_x_16) ;  /* 0x0000000009087348 */ /* 0x000fea0003c00000 */
[----:B------:R0:W1:Y:S02]  /*0ec0*/  SHFL.DOWN P0, R7, R4, R11, R14 ;  /* 0x0800000b04077389 */ /* 0x000064000000000e */
[----:B01----:R-:W-:Y:S05]  /*0ed0*/  ENDCOLLECTIVE ;  /* 0x000000000000791b */ /* 0x003fea0003800000 */
.L_x_16:
[----:B------:R-:W-:Y:S02]  /*0ee0*/  HFMA2 R11, -RZ, RZ, 0, 4.76837158203125e-07 ;  /* 0x00000008ff0b7431 */ /* 0x000fe400000001ff */
[----:B------:R-:W-:-:S04]  /*0ef0*/  IMAD.MOV.U32 R3, RZ, RZ, R7 ;  /* 0x000000ffff037224 */ /* 0x000fc800078e0007 */
[----:B------:R-:W-:-:S04]  /*0f00*/  IMAD.IADD R3, R4, 0x1, R3 ;  /* 0x0000000104037824 */ /* 0x000fc800078e0203 */
[----:B------:R-:W-:-:S07]  /*0f10*/  IMAD.MOV.U32 R4, RZ, RZ, R3 ;  /* 0x000000ffff047224 */ /* 0x000fce00078e0003 */
[----:B------:R-:W-:Y:S05]  /*0f20*/  WARPSYNC.COLLECTIVE R9, `(.L_x_17) ;  /* 0x0000000009087348 */ /* 0x000fea0003c00000 */
[----:B------:R0:W1:Y:S02]  /*0f30*/  SHFL.DOWN P0, R7, R4, R11, R14 ;  /* 0x0800000b04077389 */ /* 0x000064000000000e */
[----:B01----:R-:W-:Y:S05]  /*0f40*/  ENDCOLLECTIVE ;  /* 0x000000000000791b */ /* 0x003fea0003800000 */
.L_x_17:
[----:B------:R-:W-:Y:S02]  /*0f50*/  IMAD.MOV.U32 R11, RZ, RZ, 0x4 ;  /* 0x00000004ff0b7424 */ /* 0x000fe400078e00ff */
[----:B------:R-:W-:-:S04]  /*0f60*/  IMAD.MOV.U32 R6, RZ, RZ, R7 ;  /* 0x000000ffff067224 */ /* 0x000fc800078e0007 */
[----:B------:R-:W-:-:S04]  /*0f70*/  IMAD.IADD R6, R3, 0x1, R6 ;  /* 0x0000000103067824 */ /* 0x000fc800078e0206 */
[----:B------:R-:W-:-:S07]  /*0f80*/  IMAD.MOV.U32 R4, RZ, RZ, R6 ;  /* 0x000000ffff047224 */ /* 0x000fce00078e0006 */
[----:B------:R-:W-:Y:S05]  /*0f90*/  WARPSYNC.COLLECTIVE R9, `(.L_x_18) ;  /* 0x0000000009087348 */ /* 0x000fea0003c00000 */
[----:B------:R0:W1:Y:S02]  /*0fa0*/  SHFL.DOWN P0, R7, R4, R11, R14 ;  /* 0x0800000b04077389 */ /* 0x000064000000000e */
[----:B01----:R-:W-:Y:S05]  /*0fb0*/  ENDCOLLECTIVE ;  /* 0x000000000000791b */ /* 0x003fea0003800000 */
.L_x_18:
[----:B------:R-:W-:Y:S02]  /*0fc0*/  IMAD.MOV.U32 R11, RZ, RZ, 0x2 ;  /* 0x00000002ff0b7424 */ /* 0x000fe400078e00ff */
[----:B------:R-:W-:-:S04]  /*0fd0*/  IMAD.MOV.U32 R5, RZ, RZ, R7 ;  /* 0x000000ffff057224 */ /* 0x000fc800078e0007 */
[----:B------:R-:W-:-:S05]  /*0fe0*/  IMAD.IADD R5, R6, 0x1, R5 ;  /* 0x0000000106057824 */ /* 0x000fca00078e0205 */
[----:B------:R-:W-:-:S07]  /*0ff0*/  MOV R4, R5 ;  /* 0x0000000500047202 */ /* 0x000fce0000000f00 */
[----:B------:R-:W-:Y:S05]  /*1000*/  WARPSYNC.COLLECTIVE R9, `(.L_x_19) ;  /* 0x0000000009087348 */ /* 0x000fea0003c00000 */
[----:B------:R0:W1:Y:S02]  /*1010*/  SHFL.DOWN P0, R7, R4, R11, R14 ;  /* 0x0800000b04077389 */ /* 0x000064000000000e */
[----:B01----:R-:W-:Y:S05]  /*1020*/  ENDCOLLECTIVE ;  /* 0x000000000000791b */ /* 0x003fea0003800000 */
.L_x_19:
[----:B------:R-:W-:Y:S02]  /*1030*/  IMAD.MOV.U32 R11, RZ, RZ, 0x1 ;  /* 0x00000001ff0b7424 */ /* 0x000fe400078e00ff */
[----:B------:R-:W-:-:S04]  /*1040*/  IMAD.MOV.U32 R12, RZ, RZ, R7 ;  /* 0x000000ffff0c7224 */ /* 0x000fc800078e0007 */
[----:B------:R-:W-:-:S04]  /*1050*/  IMAD.IADD R12, R5, 0x1, R12 ;  /* 0x00000001050c7824 */ /* 0x000fc800078e020c */
[----:B------:R-:W-:-:S07]  /*1060*/  IMAD.MOV.U32 R4, RZ, RZ, R12 ;  /* 0x000000ffff047224 */ /* 0x000fce00078e000c */
[----:B------:R-:W-:Y:S05]  /*1070*/  WARPSYNC.COLLECTIVE R9, `(.L_x_20) ;  /* 0x0000000009087348 */ /* 0x000fea0003c00000 */
[----:B------:R0:W1:Y:S02]  /*1080*/  SHFL.DOWN P0, R7, R4, R11, R14 ;  /* 0x0800000b04077389 */ /* 0x000064000000000e */
[----:B01----:R-:W-:Y:S05]  /*1090*/  ENDCOLLECTIVE ;  /* 0x000000000000791b */ /* 0x003fea0003800000 */
.L_x_20:
[----:B------:R-:W-:Y:S05]  /*10a0*/  BRA `(.L_x_21) ;  /* 0xfffffffc00387947 */ /* 0x000fea000383ffff */
.L_x_22:
        /* <DEDUP_REMOVED lines=13> */
.L_x_24:


//--------------------- .nv.shared.reserved.0     --------------------------
	.section	.nv.shared.reserved.0,"aw",@nobits
	.weak		__nv_reservedSMEM_offset_0_alias
	.size		__nv_reservedSMEM_offset_0_alias, 0, 64
	.other		__nv_reservedSMEM_offset_0_alias,@"STO_CUDA_RESERVED_SHARED STV_DEFAULT"
__nv_reservedSMEM_offset_0_alias:
	.zero		0
	.zero		64


//--------------------- .nv.shared._Z14make_iterationPKiPiS0_S1_ii --------------------------
	.section	.nv.shared._Z14make_iterationPKiPiS0_S1_ii,"aw",@nobits
	.sectionflags	@""
	.align	4
.nv.shared._Z14make_iterationPKiPiS0_S1_ii:
	.zero		2048


//--------------------- .nv.constant0._Z14sum_infectionsPiPKii4dim3 --------------------------
	.section	.nv.constant0._Z14sum_infectionsPiPKii4dim3,"a",@progbits
	.sectionflags	@""
	.align	4
.nv.constant0._Z14sum_infectionsPiPKii4dim3:
	.zero		928


//--------------------- .nv.constant0._Z14make_iterationPKiPiS0_S1_ii --------------------------
	.section	.nv.constant0._Z14make_iterationPKiPiS0_S1_ii,"a",@progbits
	.sectionflags	@""
	.align	4
.nv.constant0._Z14make_iterationPKiPiS0_S1_ii:
	.zero		936


//--------------------- SYMBOLS --------------------------

	.type		.nv.reservedSmem.offset0,@object
	.size		.nv.reservedSmem.offset0,0x4
	.type		.nv.reservedSmem.cap,@object
	.size		.nv.reservedSmem.cap,0x4
